// auto-generated by cutlass_sweep.gemm — config: {"arch": "sm_100", "cluster_m": 2, "cluster_n": 1, "dtype": "int8", "dtype_b": "int8", "layout": "nt", "stages": 0, "tile_k": 32, "tile_m": 64, "tile_n": 240}
#include "cutlass/cutlass.h"
#include "cutlass/gemm/collective/collective_builder.hpp"
#include "cutlass/gemm/device/gemm_universal_adapter.h"
#include "cutlass/gemm/kernel/gemm_universal.hpp"
#include "cutlass/epilogue/collective/collective_builder.hpp"

using ElemA = int8_t;
using ElemB = int8_t;
using ElemCD = int8_t;
using Acc  = int32_t;
using TileShape    = cute::Shape<cute::_64, cute::_240, cute::_32>;
using ClusterShape = cute::Shape<cute::_2, cute::_1, cute::_1>;

using CollectiveEpilogue = typename cutlass::epilogue::collective::CollectiveBuilder<
    cutlass::arch::Sm100, cutlass::arch::OpClassTensorOp,
    TileShape, ClusterShape,
    cutlass::epilogue::collective::EpilogueTileAuto,
    Acc, Acc,
    ElemCD, cutlass::layout::RowMajor, 128 / cutlass::sizeof_bits<ElemCD>::value,
    ElemCD, cutlass::layout::RowMajor, 128 / cutlass::sizeof_bits<ElemCD>::value,
    cutlass::epilogue::collective::EpilogueScheduleAuto
  >::CollectiveOp;

using CollectiveMainloop = typename cutlass::gemm::collective::CollectiveBuilder<
    cutlass::arch::Sm100, cutlass::arch::OpClassTensorOp,
    ElemA, cutlass::layout::RowMajor, 128 / cutlass::sizeof_bits<ElemA>::value,
    ElemB, cutlass::layout::ColumnMajor, 128 / cutlass::sizeof_bits<ElemB>::value,
    Acc,
    TileShape, ClusterShape,
    cutlass::gemm::collective::StageCountAutoCarveout<static_cast<int>(sizeof(typename CollectiveEpilogue::SharedStorage))>,
    cutlass::gemm::collective::KernelScheduleAuto
  >::CollectiveOp;

using GemmKernel = cutlass::gemm::kernel::GemmUniversal<
    cute::Shape<int,int,int,int>,
    CollectiveMainloop,
    CollectiveEpilogue
>;
using Gemm = cutlass::gemm::device::GemmUniversalAdapter<GemmKernel>;

// Force the device kernel symbol into the cubin without needing a host main.
auto* _anchor = &cutlass::device_kernel<GemmKernel>;


// ===== COMPILED SASS (sm_100a) =====

	.target	sm_100a

	.elftype	@"ET_EXEC"


//--------------------- .note.nv.tkinfo           --------------------------
	.section	.note.nv.tkinfo,"",@"SHT_NOTE"
	.sectionflags	@"SHF_NOTE_NV_TKINFO"
	.tkinfo
        /*0018*/ 	.word	0x00000002
        /*0030*/ 	.string	""
        /*0030*/ 	.string	"ptxas"
        /*0030*/ 	.string	"Cuda compilation tools, release 13.0, V13.0.88"
        /*0030*/ 	.string	"Build cuda_13.0.r13.0/compiler.36424714_0"
        /*0030*/ 	.string	"-arch sm_100a -m 64 "



//--------------------- .note.nv.cuinfo           --------------------------
	.section	.note.nv.cuinfo,"",@"SHT_NOTE"
	.sectionflags	@"SHF_NOTE_NV_CUINFO"
        /*0018*/ 	.short	0x0002
        /*001a*/ 	.short	0x0064
        /*001c*/ 	.short	0x0082
	.zero		2


//--------------------- .nv.info                  --------------------------
	.section	.nv.info,"",@"SHT_CUDA_INFO"
	.align	4


	//----- nvinfo : EIATTR_REGCOUNT
	.align		4
        /*0000*/ 	.byte	0x04, 0x2f
        /*0002*/ 	.short	(.L_16 - .L_15)
	.align		4
.L_15:
        /*0004*/ 	.word	index@(_ZN7cutlass13device_kernelINS_4gemm6kernel13GemmUniversalIN4cute5tupleIJiiiiEEENS1_10collective13CollectiveMmaINS1_35MainloopSm100TmaUmmaWarpSpecializedILi20ELi2ELi4ENS5_IJNS4_1CILi2EEENSA_ILi1EEESC_EEEEENS5_IJNSA_ILi64EEENSA_ILi240EEENSA_ILi32EEEEEEaNS5_IJlSC_lEEEaSJ_NS4_8TiledMMAINS4_8MMA_AtomIJNS4_15SM100_MMA_S8_SSIaaiLi64ELi240ELNS4_4UMMA5MajorE0ELSO_0ELNSN_8SaturateE0EEEEEENS4_6LayoutINS5_IJSC_SC_SC_EEENS5_IJNSA_ILi0EEESU_SU_EEEEENS5_IJNS4_10UnderscoreESX_SX_EEEEENS4_13SM90_TMA_LOADENS4_14ComposedLayoutINS4_7SwizzleILi1ELi4ELi3EEENS4_18smem_ptr_flag_bitsILi8EEENSS_INS5_IJNSA_ILi8EEESH_EEENS5_IJSH_SC_EEEEEEEvNS4_8identityENS4_23SM90_TMA_LOAD_MULTICASTES1A_vS1B_EENS_8epilogue10collective18CollectiveEpilogueINS1E_23Sm100TmaWarpSpecializedILi1ELi1ELi120ELb0ELb0EEEJSI_NS5_IJNSS_ISF_SC_EENSS_ISG_SC_EEEEEaSJ_aSJ_NS1E_6fusion15FusionCallbacksIS1I_NS1M_17LinearCombinationIaiaiLNS_15FloatRoundStyleE2EEESI_S1L_JEEENS4_5SM1004TMEM4LOAD25SM100_TMEM_LOAD_16dp32b8xES10_NS11_INS12_ILi0ELi4ELi3EEES15_NSS_INS5_IJS16_NSA_ILi16EEEEEENS5_IJS1X_SC_EEEEEEENS4_39AutoVectorizingCopyWithAssumedAlignmentILi128EEENS4_14SM90_TMA_STOREES21_S23_S23_EEEvvEEEEvNT_6ParamsE)
        /*0008*/ 	.word	0x000000ff


	//----- nvinfo : EIATTR_FRAME_SIZE
	.align		4
.L_16:
        /*000c*/ 	.byte	0x04, 0x11
        /*000e*/ 	.short	(.L_18 - .L_17)
	.align		4
.L_17:
        /*0010*/ 	.word	index@($__internal_2_$__cuda_sm10x_tcgen05_guardrail_trap_unallocated_columns_being_dealloced)
        /*0014*/ 	.word	0x00000038


	//----- nvinfo : EIATTR_FRAME_SIZE
	.align		4
.L_18:
        /*0018*/ 	.byte	0x04, 0x11
        /*001a*/ 	.short	(.L_20 - .L_19)
	.align		4
.L_19:
        /*001c*/ 	.word	index@($__internal_1_$__cuda_sm10x_tcgen05_guardrail_trap_phase_invalid_during_alloc)
        /*0020*/ 	.word	0x00000038


	//----- nvinfo : EIATTR_FRAME_SIZE
	.align		4
.L_20:
        /*0024*/ 	.byte	0x04, 0x11
        /*0026*/ 	.short	(.L_22 - .L_21)
	.align		4
.L_21:
        /*0028*/ 	.word	index@($__internal_0_$__cuda_sm10x_tcgen05_guardrail_trap_col_being_dealloced_not_returned_by_alloc)
        /*002c*/ 	.word	0x00000038


	//----- nvinfo : EIATTR_FRAME_SIZE
	.align		4
.L_22:
        /*0030*/ 	.byte	0x04, 0x11
        /*0032*/ 	.short	(.L_24 - .L_23)
	.align		4
.L_23:
        /*0034*/ 	.word	index@(_ZN7cutlass13device_kernelINS_4gemm6kernel13GemmUniversalIN4cute5tupleIJiiiiEEENS1_10collective13CollectiveMmaINS1_35MainloopSm100TmaUmmaWarpSpecializedILi20ELi2ELi4ENS5_IJNS4_1CILi2EEENSA_ILi1EEESC_EEEEENS5_IJNSA_ILi64EEENSA_ILi240EEENSA_ILi32EEEEEEaNS5_IJlSC_lEEEaSJ_NS4_8TiledMMAINS4_8MMA_AtomIJNS4_15SM100_MMA_S8_SSIaaiLi64ELi240ELNS4_4UMMA5MajorE0ELSO_0ELNSN_8SaturateE0EEEEEENS4_6LayoutINS5_IJSC_SC_SC_EEENS5_IJNSA_ILi0EEESU_SU_EEEEENS5_IJNS4_10UnderscoreESX_SX_EEEEENS4_13SM90_TMA_LOADENS4_14ComposedLayoutINS4_7SwizzleILi1ELi4ELi3EEENS4_18smem_ptr_flag_bitsILi8EEENSS_INS5_IJNSA_ILi8EEESH_EEENS5_IJSH_SC_EEEEEEEvNS4_8identityENS4_23SM90_TMA_LOAD_MULTICASTES1A_vS1B_EENS_8epilogue10collective18CollectiveEpilogueINS1E_23Sm100TmaWarpSpecializedILi1ELi1ELi120ELb0ELb0EEEJSI_NS5_IJNSS_ISF_SC_EENSS_ISG_SC_EEEEEaSJ_aSJ_NS1E_6fusion15FusionCallbacksIS1I_NS1M_17LinearCombinationIaiaiLNS_15FloatRoundStyleE2EEESI_S1L_JEEENS4_5SM1004TMEM4LOAD25SM100_TMEM_LOAD_16dp32b8xES10_NS11_INS12_ILi0ELi4ELi3EEES15_NSS_INS5_IJS16_NSA_ILi16EEEEEENS5_IJS1X_SC_EEEEEEENS4_39AutoVectorizingCopyWithAssumedAlignmentILi128EEENS4_14SM90_TMA_STOREES21_S23_S23_EEEvvEEEEvNT_6ParamsE)
        /*0038*/ 	.word	0x00000038


	//----- nvinfo : EIATTR_MIN_STACK_SIZE
	.align		4
.L_24:
        /*003c*/ 	.byte	0x04, 0x12
        /*003e*/ 	.short	(.L_26 - .L_25)
	.align		4
.L_25:
        /*0040*/ 	.word	index@(_ZN7cutlass13device_kernelINS_4gemm6kernel13GemmUniversalIN4cute5tupleIJiiiiEEENS1_10collective13CollectiveMmaINS1_35MainloopSm100TmaUmmaWarpSpecializedILi20ELi2ELi4ENS5_IJNS4_1CILi2EEENSA_ILi1EEESC_EEEEENS5_IJNSA_ILi64EEENSA_ILi240EEENSA_ILi32EEEEEEaNS5_IJlSC_lEEEaSJ_NS4_8TiledMMAINS4_8MMA_AtomIJNS4_15SM100_MMA_S8_SSIaaiLi64ELi240ELNS4_4UMMA5MajorE0ELSO_0ELNSN_8SaturateE0EEEEEENS4_6LayoutINS5_IJSC_SC_SC_EEENS5_IJNSA_ILi0EEESU_SU_EEEEENS5_IJNS4_10UnderscoreESX_SX_EEEEENS4_13SM90_TMA_LOADENS4_14ComposedLayoutINS4_7SwizzleILi1ELi4ELi3EEENS4_18smem_ptr_flag_bitsILi8EEENSS_INS5_IJNSA_ILi8EEESH_EEENS5_IJSH_SC_EEEEEEEvNS4_8identityENS4_23SM90_TMA_LOAD_MULTICASTES1A_vS1B_EENS_8epilogue10collective18CollectiveEpilogueINS1E_23Sm100TmaWarpSpecializedILi1ELi1ELi120ELb0ELb0EEEJSI_NS5_IJNSS_ISF_SC_EENSS_ISG_SC_EEEEEaSJ_aSJ_NS1E_6fusion15FusionCallbacksIS1I_NS1M_17LinearCombinationIaiaiLNS_15FloatRoundStyleE2EEESI_S1L_JEEENS4_5SM1004TMEM4LOAD25SM100_TMEM_LOAD_16dp32b8xES10_NS11_INS12_ILi0ELi4ELi3EEES15_NSS_INS5_IJS16_NSA_ILi16EEEEEENS5_IJS1X_SC_EEEEEEENS4_39AutoVectorizingCopyWithAssumedAlignmentILi128EEENS4_14SM90_TMA_STOREES21_S23_S23_EEEvvEEEEvNT_6ParamsE)
        /*0044*/ 	.word	0x00000038
.L_26:


//--------------------- .nv.compat                --------------------------
	.section	.nv.compat,"",@"SHT_CUDA_COMPAT_INFO"
	.align	4
        /*0000*/ 	.byte	0x02, 0x09, 0x01, 0x00, 0x02, 0x02, 0x03, 0x00, 0x02, 0x05, 0x06, 0x00, 0x03, 0x07, 0x01, 0x01
        /*0010*/ 	.byte	0x02, 0x03, 0x01, 0x00, 0x02, 0x06, 0x01, 0x00, 0x04, 0x0b, 0x08, 0x00, 0x01, 0x00, 0x00, 0x00
        /*0020*/ 	.byte	0x00, 0x00, 0x00, 0x00


//--------------------- .nv.info._ZN7cutlass13device_kernelINS_4gemm6kernel13GemmUniversalIN4cute5tupleIJiiiiEEENS1_10collective13CollectiveMmaINS1_35MainloopSm100TmaUmmaWarpSpecializedILi20ELi2ELi4ENS5_IJNS4_1CILi2EEENSA_ILi1EEESC_EEEEENS5_IJNSA_ILi64EEENSA_ILi240EEENSA_ILi32EEEEEEaNS5_IJlSC_lEEEaSJ_NS4_8TiledMMAINS4_8MMA_AtomIJNS4_15SM100_MMA_S8_SSIaaiLi64ELi240ELNS4_4UMMA5MajorE0ELSO_0ELNSN_8SaturateE0EEEEEENS4_6LayoutINS5_IJSC_SC_SC_EEENS5_IJNSA_ILi0EEESU_SU_EEEEENS5_IJNS4_10UnderscoreESX_SX_EEEEENS4_13SM90_TMA_LOADENS4_14ComposedLayoutINS4_7SwizzleILi1ELi4ELi3EEENS4_18smem_ptr_flag_bitsILi8EEENSS_INS5_IJNSA_ILi8EEESH_EEENS5_IJSH_SC_EEEEEEEvNS4_8identityENS4_23SM90_TMA_LOAD_MULTICASTES1A_vS1B_EENS_8epilogue10collective18CollectiveEpilogueINS1E_23Sm100TmaWarpSpecializedILi1ELi1ELi120ELb0ELb0EEEJSI_NS5_IJNSS_ISF_SC_EENSS_ISG_SC_EEEEEaSJ_aSJ_NS1E_6fusion15FusionCallbacksIS1I_NS1M_17LinearCombinationIaiaiLNS_15FloatRoundStyleE2EEESI_S1L_JEEENS4_5SM1004TMEM4LOAD25SM100_TMEM_LOAD_16dp32b8xES10_NS11_INS12_ILi0ELi4ELi3EEES15_NSS_INS5_IJS16_NSA_ILi16EEEEEENS5_IJS1X_SC_EEEEEEENS4_39AutoVectorizingCopyWithAssumedAlignmentILi128EEENS4_14SM90_TMA_STOREES21_S23_S23_EEEvvEEEEvNT_6ParamsE --------------------------
	.section	.nv.info._ZN7cutlass13device_kernelINS_4gemm6kernel13GemmUniversalIN4cute5tupleIJiiiiEEENS1_10collective13CollectiveMmaINS1_35MainloopSm100TmaUmmaWarpSpecializedILi20ELi2ELi4ENS5_IJNS4_1CILi2EEENSA_ILi1EEESC_EEEEENS5_IJNSA_ILi64EEENSA_ILi240EEENSA_ILi32EEEEEEaNS5_IJlSC_lEEEaSJ_NS4_8TiledMMAINS4_8MMA_AtomIJNS4_15SM100_MMA_S8_SSIaaiLi64ELi240ELNS4_4UMMA5MajorE0ELSO_0ELNSN_8SaturateE0EEEEEENS4_6LayoutINS5_IJSC_SC_SC_EEENS5_IJNSA_ILi0EEESU_SU_EEEEENS5_IJNS4_10UnderscoreESX_SX_EEEEENS4_13SM90_TMA_LOADENS4_14ComposedLayoutINS4_7SwizzleILi1ELi4ELi3EEENS4_18smem_ptr_flag_bitsILi8EEENSS_INS5_IJNSA_ILi8EEESH_EEENS5_IJSH_SC_EEEEEEEvNS4_8identityENS4_23SM90_TMA_LOAD_MULTICASTES1A_vS1B_EENS_8epilogue10collective18CollectiveEpilogueINS1E_23Sm100TmaWarpSpecializedILi1ELi1ELi120ELb0ELb0EEEJSI_NS5_IJNSS_ISF_SC_EENSS_ISG_SC_EEEEEaSJ_aSJ_NS1E_6fusion15FusionCallbacksIS1I_NS1M_17LinearCombinationIaiaiLNS_15FloatRoundStyleE2EEESI_S1L_JEEENS4_5SM1004TMEM4LOAD25SM100_TMEM_LOAD_16dp32b8xES10_NS11_INS12_ILi0ELi4ELi3EEES15_NSS_INS5_IJS16_NSA_ILi16EEEEEENS5_IJS1X_SC_EEEEEEENS4_39AutoVectorizingCopyWithAssumedAlignmentILi128EEENS4_14SM90_TMA_STOREES21_S23_S23_EEEvvEEEEvNT_6ParamsE,"",@"SHT_CUDA_INFO"
	.sectionflags	@""
	.align	4


	//----- nvinfo : EIATTR_CUDA_API_VERSION
	.align		4
        /*0000*/ 	.byte	0x04, 0x37
        /*0002*/ 	.short	(.L_28 - .L_27)
.L_27:
        /*0004*/ 	.word	0x00000082


	//----- nvinfo : EIATTR_KPARAM_INFO
	.align		4
.L_28:
        /*0008*/ 	.byte	0x04, 0x17
        /*000a*/ 	.short	(.L_30 - .L_29)
.L_29:
        /*000c*/ 	.word	0x00000000
        /*0010*/ 	.short	0x0000
        /*0012*/ 	.short	0x0000
        /*0014*/ 	.byte	0x00, 0xf0, 0x01, 0x20


	//----- nvinfo : EIATTR_AT_ENTRY_FRAGMENTS
	.align		4
.L_30:
        /*0018*/ 	.byte	0x04, 0x4f
        /*001a*/ 	.short	(.L_32 - .L_31)


	//   ....[0]....
.L_31:
        /*001c*/ 	.word	0x00000006


	//----- nvinfo : EIATTR_RESERVED_SMEM_USED
	.align		4
.L_32:
        /*0020*/ 	.byte	0x01, 0x41
	.zero		2


	//----- nvinfo : EIATTR_SPARSE_MMA_MASK
	.align		4
        /*0024*/ 	.byte	0x03, 0x50
        /*0026*/ 	.short	0x0000


	//----- nvinfo : EIATTR_TCGEN05_1CTA_USED
	.align		4
        /*0028*/ 	.byte	0x01, 0x51
	.zero		2


	//----- nvinfo : EIATTR_MAXREG_COUNT
	.align		4
        /*002c*/ 	.byte	0x03, 0x1b
        /*002e*/ 	.short	0x00ff


	//----- nvinfo : EIATTR_NUM_BARRIERS
	.align		4
        /*0030*/ 	.byte	0x02, 0x4c
        /*0032*/ 	.byte	0x07
	.zero		1


	//----- nvinfo : EIATTR_EXTERNS
	.align		4
        /*0034*/ 	.byte	0x04, 0x0f
        /*0036*/ 	.short	(.L_34 - .L_33)


	//   ....[0]....
	.align		4
.L_33:
        /*0038*/ 	.word	index@(__assertfail)


	//----- nvinfo : EIATTR_ANNOTATIONS
	.align		4
.L_34:
        /*003c*/ 	.byte	0x04, 0x55
        /*003e*/ 	.short	(.L_36 - .L_35)


	//   ....[0]....
.L_35:
        /*0040*/ 	.word	0x00000001
        /*0044*/ 	.byte	0x70, 0x04, 0x00, 0x00, 0x01, 0x00, 0x00, 0x00, 0x20, 0x12, 0x00, 0x00, 0x01, 0x00, 0x00, 0x00
        /* <DEDUP_REMOVED lines=13> */
        /*0124*/ 	.byte	0x80, 0x6a, 0x00, 0x00, 0x01, 0x00, 0x00, 0x00, 0x00, 0xad, 0x00, 0x00


	//----- nvinfo : EIATTR_MERCURY_ISA_VERSION
	.align		4
.L_36:
        /*0130*/ 	.byte	0x03, 0x5f
        /*0132*/ 	.short	0x0101


	//----- nvinfo : EIATTR_INT_WARP_WIDE_INSTR_OFFSETS
	.align		4
        /*0134*/ 	.byte	0x04, 0x31
        /*0136*/ 	.short	(.L_38 - .L_37)


	//   ....[0]....
.L_37:
        /*0138*/ 	.word	0x000046d0


	//   ....[1]....
        /*013c*/ 	.word	0x00004700


	//   ....[2]....
        /*0140*/ 	.word	0x00004720


	//   ....[3]....
        /*0144*/ 	.word	0x00005340


	//   ....[4]....
        /*0148*/ 	.word	0x000053d0


	//   ....[5]....
        /*014c*/ 	.word	0x00005430


	//   ....[6]....
        /*0150*/ 	.word	0x00005490


	//   ....[7]....
        /*0154*/ 	.word	0x000054f0


	//   ....[8]....
        /*0158*/ 	.word	0x00005520


	//   ....[9]....
        /*015c*/ 	.word	0x00005590


	//   ....[10]....
        /*0160*/ 	.word	0x000055d0


	//   ....[11]....
        /*0164*/ 	.word	0x000055f0


	//   ....[12]....
        /*0168*/ 	.word	0x00005650


	//   ....[13]....
        /*016c*/ 	.word	0x00005690


	//   ....[14]....
        /*0170*/ 	.word	0x000056b0


	//   ....[15]....
        /*0174*/ 	.word	0x00005710


	//   ....[16]....
        /*0178*/ 	.word	0x00005750


	//   ....[17]....
        /*017c*/ 	.word	0x000057c0


	//   ....[18]....
        /*0180*/ 	.word	0x000057e0


	//----- nvinfo : EIATTR_COOP_GROUP_MASK_REGIDS
	.align		4
.L_38:
        /*0184*/ 	.byte	0x04, 0x29
        /*0186*/ 	.short	(.L_40 - .L_39)


	//   ....[0]....
.L_39:
        /*0188*/ 	.word	0xffffffff


	//   ....[1]....
        /*018c*/ 	.word	0xffffffff


	//   ....[2]....
        /*0190*/ 	.word	0xffffffff


	//   ....[3]....
        /*0194*/ 	.word	0xffffffff


	//   ....[4]....
        /*0198*/ 	.word	0xffffffff


	//   ....[5]....
        /*019c*/ 	.word	0xffffffff


	//   ....[6]....
        /*01a0*/ 	.word	0xffffffff


	//   ....[7]....
        /*01a4*/ 	.word	0xffffffff


	//   ....[8]....
        /*01a8*/ 	.word	0xffffffff


	//   ....[9]....
        /*01ac*/ 	.word	0xffffffff


	//   ....[10]....
        /*01b0*/ 	.word	0xffffffff


	//   ....[11]....
        /*01b4*/ 	.word	0xffffffff


	//   ....[12]....
        /*01b8*/ 	.word	0xffffffff


	//   ....[13]....
        /*01bc*/ 	.word	0xffffffff


	//----- nvinfo : EIATTR_COOP_GROUP_INSTR_OFFSETS
	.align		4
.L_40:
        /*01c0*/ 	.byte	0x04, 0x28
        /*01c2*/ 	.short	(.L_42 - .L_41)


	//   ....[0]....
.L_41:
        /*01c4*/ 	.word	0x00000090


	//   ....[1]....
        /*01c8*/ 	.word	0x00000500


	//   ....[2]....
        /*01cc*/ 	.word	0x000008c0


	//   ....[3]....
        /*01d0*/ 	.word	0x00000a00


	//   ....[4]....
        /*01d4*/ 	.word	0x00000b00


	//   ....[5]....
        /*01d8*/ 	.word	0x00000c70


	//   ....[6]....
        /*01dc*/ 	.word	0x00000e10


	//   ....[7]....
        /*01e0*/ 	.word	0x00000fd0


	//   ....[8]....
        /*01e4*/ 	.word	0x00002220


	//   ....[9]....
        /*01e8*/ 	.word	0x00003a10


	//   ....[10]....
        /*01ec*/ 	.word	0x00003c20


	//   ....[11]....
        /*01f0*/ 	.word	0x00003c50


	//   ....[12]....
        /*01f4*/ 	.word	0x000045b0


	//   ....[13]....
        /*01f8*/ 	.word	0x000047e0


	//----- nvinfo : EIATTR_VRC_CTA_INIT_COUNT
	.align		4
.L_42:
        /*01fc*/ 	.byte	0x02, 0x4a
        /*01fe*/ 	.byte	0x80
	.zero		1


	//----- nvinfo : EIATTR_SYSCALL_OFFSETS
	.align		4
        /*0200*/ 	.byte	0x04, 0x46
        /*0202*/ 	.short	(.L_44 - .L_43)


	//   ....[0]....
.L_43:
        /*0204*/ 	.word	0x00007060


	//   ....[1]....
        /*0208*/ 	.word	0x000071e0


	//   ....[2]....
        /*020c*/ 	.word	0x00007360


	//   ....[3]....
        /*0210*/ 	.word	0x000074e0


	//   ....[4]....
        /*0214*/ 	.word	0x00007660


	//   ....[5]....
        /*0218*/ 	.word	0x000077e0


	//   ....[6]....
        /*021c*/ 	.word	0x00007960


	//   ....[7]....
        /*0220*/ 	.word	0x00007ae0


	//   ....[8]....
        /*0224*/ 	.word	0x00007c60


	//   ....[9]....
        /*0228*/ 	.word	0x00007de0


	//   ....[10]....
        /*022c*/ 	.word	0x00007f60


	//   ....[11]....
        /*0230*/ 	.word	0x000080e0


	//   ....[12]....
        /*0234*/ 	.word	0x00008260


	//   ....[13]....
        /*0238*/ 	.word	0x000083e0


	//   ....[14]....
        /*023c*/ 	.word	0x00008560


	//----- nvinfo : EIATTR_MBARRIER_INSTR_OFFSETS
	.align		4
.L_44:
        /*0240*/ 	.byte	0x04, 0x39
        /*0242*/ 	.short	(.L_46 - .L_45)


	//   ....[0]....
.L_45:
        /*0244*/ 	.word	0x00000620
        /*0248*/ 	.word	0x000000ff
        /*024c*/ 	.word	0x00000000
        /*0250*/ 	.short	0x0100
        /*0252*/ 	.byte	0x04
	.zero		1


	//   ....[1]....
        /*0254*/ 	.word	0x00000630
        /*0258*/ 	.word	0x000000ff
        /*025c*/ 	.word	0x000000a0
        /*0260*/ 	.short	0x0100
        /*0262*/ 	.byte	0x04
	.zero		1


	//   ....[2]....
        /*0264*/ 	.word	0x00000640
        /*0268*/ 	.word	0x000000ff
        /*026c*/ 	.word	0x00000008
        /*0270*/ 	.short	0x0100
        /*0272*/ 	.byte	0x04
	.zero		1


	//   ....[3]....
        /*0274*/ 	.word	0x00000650
        /*0278*/ 	.word	0x000000ff
        /*027c*/ 	.word	0x000000a8
        /*0280*/ 	.short	0x0100
        /*0282*/ 	.byte	0x04
	.zero		1


	//   ....[4]....
        /*0284*/ 	.word	0x00000660
        /*0288*/ 	.word	0x000000ff
        /*028c*/ 	.word	0x00000010
        /*0290*/ 	.short	0x0100
        /*0292*/ 	.byte	0x04
	.zero		1


	//   ....[5]....
        /*0294*/ 	.word	0x00000670
        /*0298*/ 	.word	0x000000ff
        /*029c*/ 	.word	0x000000b0
        /*02a0*/ 	.short	0x0100
        /*02a2*/ 	.byte	0x04
	.zero		1


	//   ....[6]....
        /*02a4*/ 	.word	0x00000680
        /*02a8*/ 	.word	0x000000ff
        /*02ac*/ 	.word	0x00000018
        /*02b0*/ 	.short	0x0100
        /*02b2*/ 	.byte	0x04
	.zero		1


	//   ....[7]....
        /*02b4*/ 	.word	0x00000690
        /*02b8*/ 	.word	0x000000ff
        /*02bc*/ 	.word	0x000000b8
        /*02c0*/ 	.short	0x0100
        /*02c2*/ 	.byte	0x04
	.zero		1


	//   ....[8]....
        /*02c4*/ 	.word	0x000006a0
        /*02c8*/ 	.word	0x000000ff
        /*02cc*/ 	.word	0x00000020
        /*02d0*/ 	.short	0x0100
        /*02d2*/ 	.byte	0x04
	.zero		1


	//   ....[9]....
        /*02d4*/ 	.word	0x000006b0
        /*02d8*/ 	.word	0x000000ff
        /*02dc*/ 	.word	0x000000c0
        /*02e0*/ 	.short	0x0100
        /*02e2*/ 	.byte	0x04
	.zero		1


	//   ....[10]....
        /*02e4*/ 	.word	0x000006c0
        /*02e8*/ 	.word	0x000000ff
        /*02ec*/ 	.word	0x00000028
        /*02f0*/ 	.short	0x0100
        /*02f2*/ 	.byte	0x04
	.zero		1


	//   ....[11]....
        /*02f4*/ 	.word	0x000006d0
        /*02f8*/ 	.word	0x000000ff
        /*02fc*/ 	.word	0x000000c8
        /*0300*/ 	.short	0x0100
        /*0302*/ 	.byte	0x04
	.zero		1


	//   ....[12]....
        /*0304*/ 	.word	0x000006e0
        /*0308*/ 	.word	0x000000ff
        /*030c*/ 	.word	0x00000030
        /*0310*/ 	.short	0x0100
        /*0312*/ 	.byte	0x04
	.zero		1


	//   ....[13]....
        /*0314*/ 	.word	0x000006f0
        /*0318*/ 	.word	0x000000ff
        /*031c*/ 	.word	0x000000d0
        /*0320*/ 	.short	0x0100
        /*0322*/ 	.byte	0x04
	.zero		1


	//   ....[14]....
        /*0324*/ 	.word	0x00000700
        /*0328*/ 	.word	0x000000ff
        /*032c*/ 	.word	0x00000038
        /*0330*/ 	.short	0x0100
        /*0332*/ 	.byte	0x04
	.zero		1


	//   ....[15]....
        /*0334*/ 	.word	0x00000710
        /*0338*/ 	.word	0x000000ff
        /*033c*/ 	.word	0x000000d8
        /*0340*/ 	.short	0x0100
        /*0342*/ 	.byte	0x04
	.zero		1


	//   ....[16]....
        /*0344*/ 	.word	0x00000720
        /*0348*/ 	.word	0x000000ff
        /*034c*/ 	.word	0x00000040
        /*0350*/ 	.short	0x0100
        /*0352*/ 	.byte	0x04
	.zero		1


	//   ....[17]....
        /*0354*/ 	.word	0x00000730
        /*0358*/ 	.word	0x000000ff
        /*035c*/ 	.word	0x000000e0
        /*0360*/ 	.short	0x0100
        /*0362*/ 	.byte	0x04
	.zero		1


	//   ....[18]....
        /*0364*/ 	.word	0x00000740
        /*0368*/ 	.word	0x000000ff
        /*036c*/ 	.word	0x00000048
        /*0370*/ 	.short	0x0100
        /*0372*/ 	.byte	0x04
	.zero		1


	//   ....[19]....
        /*0374*/ 	.word	0x00000750
        /*0378*/ 	.word	0x000000ff
        /*037c*/ 	.word	0x000000e8
        /*0380*/ 	.short	0x0100
        /*0382*/ 	.byte	0x04
	.zero		1


	//   ....[20]....
        /*0384*/ 	.word	0x00000760
        /*0388*/ 	.word	0x000000ff
        /*038c*/ 	.word	0x00000050
        /*0390*/ 	.short	0x0100
        /*0392*/ 	.byte	0x04
	.zero		1


	//   ....[21]....
        /*0394*/ 	.word	0x00000770
        /*0398*/ 	.word	0x000000ff
        /*039c*/ 	.word	0x000000f0
        /*03a0*/ 	.short	0x0100
        /*03a2*/ 	.byte	0x04
	.zero		1


	//   ....[22]....
        /*03a4*/ 	.word	0x00000780
        /*03a8*/ 	.word	0x000000ff
        /*03ac*/ 	.word	0x00000058
        /*03b0*/ 	.short	0x0100
        /*03b2*/ 	.byte	0x04
	.zero		1


	//   ....[23]....
        /*03b4*/ 	.word	0x00000790
        /*03b8*/ 	.word	0x000000ff
        /*03bc*/ 	.word	0x000000f8
        /*03c0*/ 	.short	0x0100
        /*03c2*/ 	.byte	0x04
	.zero		1


	//   ....[24]....
        /*03c4*/ 	.word	0x000007a0
        /*03c8*/ 	.word	0x000000ff
        /*03cc*/ 	.word	0x00000060
        /*03d0*/ 	.short	0x0100
        /*03d2*/ 	.byte	0x04
	.zero		1


	//   ....[25]....
        /*03d4*/ 	.word	0x000007b0
        /*03d8*/ 	.word	0x000000ff
        /*03dc*/ 	.word	0x00000100
        /*03e0*/ 	.short	0x0100
        /*03e2*/ 	.byte	0x04
	.zero		1


	//   ....[26]....
        /*03e4*/ 	.word	0x000007c0
        /*03e8*/ 	.word	0x000000ff
        /*03ec*/ 	.word	0x00000068
        /*03f0*/ 	.short	0x0100
        /*03f2*/ 	.byte	0x04
	.zero		1


	//   ....[27]....
        /*03f4*/ 	.word	0x000007d0
        /*03f8*/ 	.word	0x000000ff
        /*03fc*/ 	.word	0x00000108
        /*0400*/ 	.short	0x0100
        /*0402*/ 	.byte	0x04
	.zero		1


	//   ....[28]....
        /*0404*/ 	.word	0x000007e0
        /*0408*/ 	.word	0x000000ff
        /*040c*/ 	.word	0x00000070
        /*0410*/ 	.short	0x0100
        /*0412*/ 	.byte	0x04
	.zero		1


	//   ....[29]....
        /*0414*/ 	.word	0x000007f0
        /*0418*/ 	.word	0x000000ff
        /*041c*/ 	.word	0x00000110
        /*0420*/ 	.short	0x0100
        /*0422*/ 	.byte	0x04
	.zero		1


	//   ....[30]....
        /*0424*/ 	.word	0x00000800
        /*0428*/ 	.word	0x000000ff
        /*042c*/ 	.word	0x00000078
        /*0430*/ 	.short	0x0100
        /*0432*/ 	.byte	0x04
	.zero		1


	//   ....[31]....
        /*0434*/ 	.word	0x00000810
        /*0438*/ 	.word	0x000000ff
        /*043c*/ 	.word	0x00000118
        /*0440*/ 	.short	0x0100
        /*0442*/ 	.byte	0x04
	.zero		1


	//   ....[32]....
        /*0444*/ 	.word	0x00000820
        /*0448*/ 	.word	0x000000ff
        /*044c*/ 	.word	0x00000080
        /*0450*/ 	.short	0x0100
        /*0452*/ 	.byte	0x04
	.zero		1


	//   ....[33]....
        /*0454*/ 	.word	0x00000830
        /*0458*/ 	.word	0x000000ff
        /*045c*/ 	.word	0x00000120
        /*0460*/ 	.short	0x0100
        /*0462*/ 	.byte	0x04
	.zero		1


	//   ....[34]....
        /*0464*/ 	.word	0x00000840
        /*0468*/ 	.word	0x000000ff
        /*046c*/ 	.word	0x00000088
        /*0470*/ 	.short	0x0100
        /*0472*/ 	.byte	0x04
	.zero		1


	//   ....[35]....
        /*0474*/ 	.word	0x00000850
        /*0478*/ 	.word	0x000000ff
        /*047c*/ 	.word	0x00000128
        /*0480*/ 	.short	0x0100
        /*0482*/ 	.byte	0x04
	.zero		1


	//   ....[36]....
        /*0484*/ 	.word	0x00000860
        /*0488*/ 	.word	0x000000ff
        /*048c*/ 	.word	0x00000090
        /*0490*/ 	.short	0x0100
        /*0492*/ 	.byte	0x04
	.zero		1


	//   ....[37]....
        /*0494*/ 	.word	0x00000870
        /*0498*/ 	.word	0x000000ff
        /*049c*/ 	.word	0x00000130
        /*04a0*/ 	.short	0x0100
        /*04a2*/ 	.byte	0x04
	.zero		1


	//   ....[38]....
        /*04a4*/ 	.word	0x00000880
        /*04a8*/ 	.word	0x000000ff
        /*04ac*/ 	.word	0x00000098
        /*04b0*/ 	.short	0x0100
        /*04b2*/ 	.byte	0x04
	.zero		1


	//   ....[39]....
        /*04b4*/ 	.word	0x00000890
        /*04b8*/ 	.word	0x000000ff
        /*04bc*/ 	.word	0x00000138
        /*04c0*/ 	.short	0x0100
        /*04c2*/ 	.byte	0x04
	.zero		1


	//   ....[40]....
        /*04c4*/ 	.word	0x000009d0
        /*04c8*/ 	.word	0x000000ff
        /*04cc*/ 	.word	0x00000140
        /*04d0*/ 	.short	0x0100
        /*04d2*/ 	.byte	0x04
	.zero		1


	//   ....[41]....
        /*04d4*/ 	.word	0x000009e0
        /*04d8*/ 	.word	0x000000ff
        /*04dc*/ 	.word	0x00000148
        /*04e0*/ 	.short	0x0100
        /*04e2*/ 	.byte	0x04
	.zero		1


	//   ....[42]....
        /*04e4*/ 	.word	0x00000ad0
        /*04e8*/ 	.word	0x000000ff
        /*04ec*/ 	.word	0x00000150
        /*04f0*/ 	.short	0x0100
        /*04f2*/ 	.byte	0x04
	.zero		1


	//   ....[43]....
        /*04f4*/ 	.word	0x00000ae0
        /*04f8*/ 	.word	0x000000ff
        /*04fc*/ 	.word	0x00000158
        /*0500*/ 	.short	0x0100
        /*0502*/ 	.byte	0x04
	.zero		1


	//   ....[44]....
        /*0504*/ 	.word	0x00000c20
        /*0508*/ 	.word	0x000000ff
        /*050c*/ 	.word	0x00000160
        /*0510*/ 	.short	0x0100
        /*0512*/ 	.byte	0x04
	.zero		1


	//   ....[45]....
        /*0514*/ 	.word	0x00000c30
        /*0518*/ 	.word	0x000000ff
        /*051c*/ 	.word	0x00000170
        /*0520*/ 	.short	0x0100
        /*0522*/ 	.byte	0x04
	.zero		1


	//   ....[46]....
        /*0524*/ 	.word	0x00000c40
        /*0528*/ 	.word	0x000000ff
        /*052c*/ 	.word	0x00000168
        /*0530*/ 	.short	0x0100
        /*0532*/ 	.byte	0x04
	.zero		1


	//   ....[47]....
        /*0534*/ 	.word	0x00000c50
        /*0538*/ 	.word	0x000000ff
        /*053c*/ 	.word	0x00000178
        /*0540*/ 	.short	0x0100
        /*0542*/ 	.byte	0x04
	.zero		1


	//   ....[48]....
        /*0544*/ 	.word	0x00000d80
        /*0548*/ 	.word	0x000000ff
        /*054c*/ 	.word	0x00000180
        /*0550*/ 	.short	0x0100
        /*0552*/ 	.byte	0x04
	.zero		1


	//   ....[49]....
        /*0554*/ 	.word	0x00000d90
        /*0558*/ 	.word	0x000000ff
        /*055c*/ 	.word	0x000001a0
        /*0560*/ 	.short	0x0100
        /*0562*/ 	.byte	0x04
	.zero		1


	//   ....[50]....
        /*0564*/ 	.word	0x00000da0
        /*0568*/ 	.word	0x000000ff
        /*056c*/ 	.word	0x00000188
        /*0570*/ 	.short	0x0100
        /*0572*/ 	.byte	0x04
	.zero		1


	//   ....[51]....
        /*0574*/ 	.word	0x00000db0
        /*0578*/ 	.word	0x000000ff
        /*057c*/ 	.word	0x000001a8
        /*0580*/ 	.short	0x0100
        /*0582*/ 	.byte	0x04
	.zero		1


	//   ....[52]....
        /*0584*/ 	.word	0x00000dc0
        /*0588*/ 	.word	0x000000ff
        /*058c*/ 	.word	0x00000190
        /*0590*/ 	.short	0x0100
        /*0592*/ 	.byte	0x04
	.zero		1


	//   ....[53]....
        /*0594*/ 	.word	0x00000dd0
        /*0598*/ 	.word	0x000000ff
        /*059c*/ 	.word	0x000001b0
        /*05a0*/ 	.short	0x0100
        /*05a2*/ 	.byte	0x04
	.zero		1


	//   ....[54]....
        /*05a4*/ 	.word	0x00000de0
        /*05a8*/ 	.word	0x000000ff
        /*05ac*/ 	.word	0x00000198
        /*05b0*/ 	.short	0x0100
        /*05b2*/ 	.byte	0x04
	.zero		1


	//   ....[55]....
        /*05b4*/ 	.word	0x00000df0
        /*05b8*/ 	.word	0x000000ff
        /*05bc*/ 	.word	0x000001b8
        /*05c0*/ 	.short	0x0100
        /*05c2*/ 	.byte	0x04
	.zero		1


	//   ....[56]....
        /*05c4*/ 	.word	0x00000ee0
        /*05c8*/ 	.word	0x000000ff
        /*05cc*/ 	.word	0x000001c0
        /*05d0*/ 	.short	0x0100
        /*05d2*/ 	.byte	0x04
	.zero		1


	//   ....[57]....
        /*05d4*/ 	.word	0x00000ef0
        /*05d8*/ 	.word	0x000000ff
        /*05dc*/ 	.word	0x000001d0
        /*05e0*/ 	.short	0x0100
        /*05e2*/ 	.byte	0x04
	.zero		1


	//   ....[58]....
        /*05e4*/ 	.word	0x00000f00
        /*05e8*/ 	.word	0x000000ff
        /*05ec*/ 	.word	0x000001c8
        /*05f0*/ 	.short	0x0100
        /*05f2*/ 	.byte	0x04
	.zero		1


	//   ....[59]....
        /*05f4*/ 	.word	0x00000f10
        /*05f8*/ 	.word	0x000000ff
        /*05fc*/ 	.word	0x000001d8
        /*0600*/ 	.short	0x0100
        /*0602*/ 	.byte	0x04
	.zero		1


	//   ....[60]....
        /*0604*/ 	.word	0x00001aa0
        /*0608*/ 	.word	0x00000002
        /*060c*/ 	.word	0x000001d0
        /*0610*/ 	.short	0x010a
        /*0612*/ 	.byte	0xff
	.zero		1


	//   ....[61]....
        /*0614*/ 	.word	0x00001ac0
        /*0618*/ 	.word	0x00000002
        /*061c*/ 	.word	0x000001c0
        /*0620*/ 	.short	0x0101
        /*0622*/ 	.byte	0xff
	.zero		1


	//   ....[62]....
        /*0624*/ 	.word	0x00001ba0
        /*0628*/ 	.word	0x000000ff
        /*062c*/ 	.word	0x000000a0
        /*0630*/ 	.short	0x010a
        /*0632*/ 	.byte	0x05
	.zero		1


	//   ....[63]....
        /*0634*/ 	.word	0x00001c20
        /*0638*/ 	.word	0x000000ff
        /*063c*/ 	.word	0x000000a0
        /*0640*/ 	.short	0x010a
        /*0642*/ 	.byte	0x21
	.zero		1


	//   ....[64]....
        /*0644*/ 	.word	0x00001db0
        /*0648*/ 	.word	0x000000ff
        /*064c*/ 	.word	0x000000a0
        /*0650*/ 	.short	0x010a
        /*0652*/ 	.byte	0x08
	.zero		1


	//   ....[65]....
        /*0654*/ 	.word	0x00001ed0
        /*0658*/ 	.word	0x000000ff
        /*065c*/ 	.word	0x00000158
        /*0660*/ 	.short	0x0101
        /*0662*/ 	.byte	0x07
	.zero		1


	//   ....[66]....
        /*0664*/ 	.word	0x00001ef0
        /*0668*/ 	.word	0x000000ff
        /*066c*/ 	.word	0x000000a0
        /*0670*/ 	.short	0x010a
        /*0672*/ 	.byte	0x05
	.zero		1


	//   ....[67]....
        /*0674*/ 	.word	0x00001f70
        /*0678*/ 	.word	0x000000ff
        /*067c*/ 	.word	0x000000a0
        /*0680*/ 	.short	0x010a
        /*0682*/ 	.byte	0x11
	.zero		1


	//   ....[68]....
        /*0684*/ 	.word	0x00002100
        /*0688*/ 	.word	0x000000ff
        /*068c*/ 	.word	0x000000a0
        /*0690*/ 	.short	0x010a
        /*0692*/ 	.byte	0x08
	.zero		1


	//   ....[69]....
        /*0694*/ 	.word	0x00002250
        /*0698*/ 	.word	0x00000003
        /*069c*/ 	.word	0x00000160
        /*06a0*/ 	.short	0x010a
        /*06a2*/ 	.byte	0xff
	.zero		1


	//   ....[70]....
        /*06a4*/ 	.word	0x000023a0
        /*06a8*/ 	.word	0x00000002
        /*06ac*/ 	.word	0x00000000
        /*06b0*/ 	.short	0x0101
        /*06b2*/ 	.byte	0xff
	.zero		1


	//   ....[71]....
        /*06b4*/ 	.word	0x00002970
        /*06b8*/ 	.word	0x000000ff
        /*06bc*/ 	.word	0x00000000
        /*06c0*/ 	.short	0x010a
        /*06c2*/ 	.byte	0x04
	.zero		1


	//   ....[72]....
        /*06c4*/ 	.word	0x00002a00
        /*06c8*/ 	.word	0x000000ff
        /*06cc*/ 	.word	0x00000000
        /*06d0*/ 	.short	0x010a
        /*06d2*/ 	.byte	0x05
	.zero		1


	//   ....[73]....
        /*06d4*/ 	.word	0x00002a90
        /*06d8*/ 	.word	0x000000ff
        /*06dc*/ 	.word	0x00000000
        /*06e0*/ 	.short	0x010a
        /*06e2*/ 	.byte	0x05
	.zero		1


	//   ....[74]....
        /*06e4*/ 	.word	0x00002b20
        /*06e8*/ 	.word	0x000000ff
        /*06ec*/ 	.word	0x00000000
        /*06f0*/ 	.short	0x010a
        /*06f2*/ 	.byte	0x05
	.zero		1


	//   ....[75]....
        /*06f4*/ 	.word	0x00002bb0
        /*06f8*/ 	.word	0x000000ff
        /*06fc*/ 	.word	0x00000000
        /*0700*/ 	.short	0x010a
        /*0702*/ 	.byte	0x05
	.zero		1


	//   ....[76]....
        /*0704*/ 	.word	0x00002c40
        /*0708*/ 	.word	0x000000ff
        /*070c*/ 	.word	0x00000000
        /*0710*/ 	.short	0x010a
        /*0712*/ 	.byte	0x05
	.zero		1


	//   ....[77]....
        /*0714*/ 	.word	0x00002cd0
        /*0718*/ 	.word	0x000000ff
        /*071c*/ 	.word	0x00000000
        /*0720*/ 	.short	0x010a
        /*0722*/ 	.byte	0x05
	.zero		1


	//   ....[78]....
        /*0724*/ 	.word	0x00002d60
        /*0728*/ 	.word	0x000000ff
        /*072c*/ 	.word	0x00000000
        /*0730*/ 	.short	0x010a
        /*0732*/ 	.byte	0x05
	.zero		1


	//   ....[79]....
        /*0734*/ 	.word	0x00002df0
        /*0738*/ 	.word	0x000000ff
        /*073c*/ 	.word	0x00000000
        /*0740*/ 	.short	0x010a
        /*0742*/ 	.byte	0x05
	.zero		1


	//   ....[80]....
        /*0744*/ 	.word	0x00002e80
        /*0748*/ 	.word	0x000000ff
        /*074c*/ 	.word	0x00000000
        /*0750*/ 	.short	0x010a
        /*0752*/ 	.byte	0x05
	.zero		1


	//   ....[81]....
        /*0754*/ 	.word	0x00002f10
        /*0758*/ 	.word	0x000000ff
        /*075c*/ 	.word	0x00000000
        /*0760*/ 	.short	0x010a
        /*0762*/ 	.byte	0x05
	.zero		1


	//   ....[82]....
        /*0764*/ 	.word	0x00002fa0
        /*0768*/ 	.word	0x000000ff
        /*076c*/ 	.word	0x00000000
        /*0770*/ 	.short	0x010a
        /*0772*/ 	.byte	0x05
	.zero		1


	//   ....[83]....
        /*0774*/ 	.word	0x00003030
        /*0778*/ 	.word	0x000000ff
        /*077c*/ 	.word	0x00000000
        /*0780*/ 	.short	0x010a
        /*0782*/ 	.byte	0x05
	.zero		1


	//   ....[84]....
        /*0784*/ 	.word	0x000030c0
        /*0788*/ 	.word	0x000000ff
        /*078c*/ 	.word	0x00000000
        /*0790*/ 	.short	0x010a
        /*0792*/ 	.byte	0x05
	.zero		1


	//   ....[85]....
        /*0794*/ 	.word	0x00003150
        /*0798*/ 	.word	0x000000ff
        /*079c*/ 	.word	0x00000000
        /*07a0*/ 	.short	0x010a
        /*07a2*/ 	.byte	0x05
	.zero		1


	//   ....[86]....
        /*07a4*/ 	.word	0x000031e0
        /*07a8*/ 	.word	0x000000ff
        /*07ac*/ 	.word	0x00000000
        /*07b0*/ 	.short	0x010a
        /*07b2*/ 	.byte	0x05
	.zero		1


	//   ....[87]....
        /*07b4*/ 	.word	0x00003270
        /*07b8*/ 	.word	0x000000ff
        /*07bc*/ 	.word	0x00000000
        /*07c0*/ 	.short	0x010a
        /*07c2*/ 	.byte	0x05
	.zero		1


	//   ....[88]....
        /*07c4*/ 	.word	0x00003300
        /*07c8*/ 	.word	0x000000ff
        /*07cc*/ 	.word	0x00000000
        /*07d0*/ 	.short	0x010a
        /*07d2*/ 	.byte	0x05
	.zero		1


	//   ....[89]....
        /*07d4*/ 	.word	0x00003390
        /*07d8*/ 	.word	0x000000ff
        /*07dc*/ 	.word	0x00000000
        /*07e0*/ 	.short	0x010a
        /*07e2*/ 	.byte	0x05
	.zero		1


	//   ....[90]....
        /*07e4*/ 	.word	0x00003430
        /*07e8*/ 	.word	0x00000000
        /*07ec*/ 	.word	0x00000000
        /*07f0*/ 	.short	0x010a
        /*07f2*/ 	.byte	0xff
	.zero		1


	//   ....[91]....
        /*07f4*/ 	.word	0x00003570
        /*07f8*/ 	.word	0x00000000
        /*07fc*/ 	.word	0x000001c0
        /*0800*/ 	.short	0x010a
        /*0802*/ 	.byte	0xff
	.zero		1


	//   ....[92]....
        /*0804*/ 	.word	0x000035e0
        /*0808*/ 	.word	0x00000000
        /*080c*/ 	.word	0x00000000
        /*0810*/ 	.short	0x0101
        /*0812*/ 	.byte	0xff
	.zero		1


	//   ....[93]....
        /*0814*/ 	.word	0x000035f0
        /*0818*/ 	.word	0x000000ff
        /*081c*/ 	.word	0x00000170
        /*0820*/ 	.short	0x010a
        /*0822*/ 	.byte	0x04
	.zero		1


	//   ....[94]....
        /*0824*/ 	.word	0x00003710
        /*0828*/ 	.word	0x00000000
        /*082c*/ 	.word	0x00000160
        /*0830*/ 	.short	0x010a
        /*0832*/ 	.byte	0xff
	.zero		1


	//   ....[95]....
        /*0834*/ 	.word	0x00003800
        /*0838*/ 	.word	0x00000000
        /*083c*/ 	.word	0x00000000
        /*0840*/ 	.short	0x0101
        /*0842*/ 	.byte	0xff
	.zero		1


	//   ....[96]....
        /*0844*/ 	.word	0x000038b0
        /*0848*/ 	.word	0x000000ff
        /*084c*/ 	.word	0x00000170
        /*0850*/ 	.short	0x0106
        /*0852*/ 	.byte	0x04
	.zero		1


	//   ....[97]....
        /*0854*/ 	.word	0x000038d0
        /*0858*/ 	.word	0x000000ff
        /*085c*/ 	.word	0x00000170
        /*0860*/ 	.short	0x010a
        /*0862*/ 	.byte	0x04
	.zero		1


	//   ....[98]....
        /*0864*/ 	.word	0x00003960
        /*0868*/ 	.word	0x000000ff
        /*086c*/ 	.word	0x00000170
        /*0870*/ 	.short	0x0106
        /*0872*/ 	.byte	0x07
	.zero		1


	//   ....[99]....
        /*0874*/ 	.word	0x000039a0
        /*0878*/ 	.word	0x00000000
        /*087c*/ 	.word	0x00000170
        /*0880*/ 	.short	0x010a
        /*0882*/ 	.byte	0xff
	.zero		1


	//   ....[100]....
        /*0884*/ 	.word	0x00003ea0
        /*0888*/ 	.word	0x00000003
        /*088c*/ 	.word	0x00000160
        /*0890*/ 	.short	0x010a
        /*0892*/ 	.byte	0xff
	.zero		1


	//   ....[101]....
        /*0894*/ 	.word	0x00003fa0
        /*0898*/ 	.word	0x00000005
        /*089c*/ 	.word	0x00000000
        /*08a0*/ 	.short	0x0101
        /*08a2*/ 	.byte	0xff
	.zero		1


	//   ....[102]....
        /*08a4*/ 	.word	0x00003fb0
        /*08a8*/ 	.word	0x000000ff
        /*08ac*/ 	.word	0x00000000
        /*08b0*/ 	.short	0x010a
        /*08b2*/ 	.byte	0x05
	.zero		1


	//   ....[103]....
        /*08b4*/ 	.word	0x00003fc0
        /*08b8*/ 	.word	0x000000ff
        /*08bc*/ 	.word	0x000001a0
        /*08c0*/ 	.short	0x010a
        /*08c2*/ 	.byte	0x13
	.zero		1


	//   ....[104]....
        /*08c4*/ 	.word	0x000040f0
        /*08c8*/ 	.word	0x000000ff
        /*08cc*/ 	.word	0x00000000
        /*08d0*/ 	.short	0x010a
        /*08d2*/ 	.byte	0x07
	.zero		1


	//   ....[105]....
        /*08d4*/ 	.word	0x00004200
        /*08d8*/ 	.word	0x000000ff
        /*08dc*/ 	.word	0x00000000
        /*08e0*/ 	.short	0x010a
        /*08e2*/ 	.byte	0x0a
	.zero		1


	//   ....[106]....
        /*08e4*/ 	.word	0x000043e0
        /*08e8*/ 	.word	0x000000ff
        /*08ec*/ 	.word	0x00000000
        /*08f0*/ 	.short	0x010a
        /*08f2*/ 	.byte	0x04
	.zero		1


	//   ....[107]....
        /*08f4*/ 	.word	0x00004470
        /*08f8*/ 	.word	0x000000ff
        /*08fc*/ 	.word	0x00000000
        /*0900*/ 	.short	0x010a
        /*0902*/ 	.byte	0x05
	.zero		1


	//   ....[108]....
        /*0904*/ 	.word	0x00004500
        /*0908*/ 	.word	0x000000ff
        /*090c*/ 	.word	0x00000000
        /*0910*/ 	.short	0x010a
        /*0912*/ 	.byte	0x05
	.zero		1


	//   ....[109]....
        /*0914*/ 	.word	0x00004590
        /*0918*/ 	.word	0x000000ff
        /*091c*/ 	.word	0x00000000
        /*0920*/ 	.short	0x010a
        /*0922*/ 	.byte	0x04
	.zero		1


	//   ....[110]....
        /*0924*/ 	.word	0x00004a80
        /*0928*/ 	.word	0x00000002
        /*092c*/ 	.word	0x00000160
        /*0930*/ 	.short	0x010a
        /*0932*/ 	.byte	0xff
	.zero		1


	//   ....[111]....
        /*0934*/ 	.word	0x00004bf0
        /*0938*/ 	.word	0x00000000
        /*093c*/ 	.word	0x00000000
        /*0940*/ 	.short	0x0101
        /*0942*/ 	.byte	0xff
	.zero		1


	//   ....[112]....
        /*0944*/ 	.word	0x000050b0
        /*0948*/ 	.word	0x000000ff
        /*094c*/ 	.word	0x00000158
        /*0950*/ 	.short	0x010a
        /*0952*/ 	.byte	0x1d
	.zero		1


	//   ....[113]....
        /*0954*/ 	.word	0x00005250
        /*0958*/ 	.word	0x000000ff
        /*095c*/ 	.word	0x00000148
        /*0960*/ 	.short	0x010a
        /*0962*/ 	.byte	0x1d
	.zero		1


	//   ....[114]....
        /*0964*/ 	.word	0x00005800
        /*0968*/ 	.word	0x000000ff
        /*096c*/ 	.word	0x00000140
        /*0970*/ 	.short	0x010b
        /*0972*/ 	.byte	0x1d
	.zero		1


	//   ....[115]....
        /*0974*/ 	.word	0x00005810
        /*0978*/ 	.word	0x000000ff
        /*097c*/ 	.word	0x00000000
        /*0980*/ 	.short	0x0101
        /*0982*/ 	.byte	0x2a
	.zero		1


	//   ....[116]....
        /*0984*/ 	.word	0x00005880
        /*0988*/ 	.word	0x00000002
        /*098c*/ 	.word	0x00000148
        /*0990*/ 	.short	0x010a
        /*0992*/ 	.byte	0xff
	.zero		1


	//   ....[117]....
        /*0994*/ 	.word	0x00005c50
        /*0998*/ 	.word	0x000000ff
        /*099c*/ 	.word	0x00000160
        /*09a0*/ 	.short	0x010a
        /*09a2*/ 	.byte	0x04
	.zero		1


	//   ....[118]....
        /*09a4*/ 	.word	0x00005de0
        /*09a8*/ 	.word	0x000000ff
        /*09ac*/ 	.word	0x00000000
        /*09b0*/ 	.short	0x0101
        /*09b2*/ 	.byte	0x05
	.zero		1


	//   ....[119]....
        /*09b4*/ 	.word	0x00006940
        /*09b8*/ 	.word	0x000000ff
        /*09bc*/ 	.word	0x00000140
        /*09c0*/ 	.short	0x010a
        /*09c2*/ 	.byte	0x10
	.zero		1


	//   ....[120]....
        /*09c4*/ 	.word	0x00006970
        /*09c8*/ 	.word	0x000000ff
        /*09cc*/ 	.word	0x00000180
        /*09d0*/ 	.short	0x010a
        /*09d2*/ 	.byte	0x05
	.zero		1


	//   ....[121]....
        /*09d4*/ 	.word	0x00006a20
        /*09d8*/ 	.word	0x000000ff
        /*09dc*/ 	.word	0x00000140
        /*09e0*/ 	.short	0x010a
        /*09e2*/ 	.byte	0x10
	.zero		1


	//   ....[122]....
        /*09e4*/ 	.word	0x00006e50
        /*09e8*/ 	.word	0x000000ff
        /*09ec*/ 	.word	0x00000000
        /*09f0*/ 	.short	0x0101
        /*09f2*/ 	.byte	0x04
	.zero		1


	//   ....[123]....
        /*09f4*/ 	.word	0x00006e80
        /*09f8*/ 	.word	0x000000ff
        /*09fc*/ 	.word	0x00000180
        /*0a00*/ 	.short	0x010a
        /*0a02*/ 	.byte	0x05
	.zero		1


	//   ....[124]....
        /*0a04*/ 	.word	0x0000a3e0
        /*0a08*/ 	.word	0x000000ff
        /*0a0c*/ 	.word	0x00000000
        /*0a10*/ 	.short	0x0101
        /*0a12*/ 	.byte	0x05
	.zero		1


	//   ....[125]....
        /*0a14*/ 	.word	0x0000aea0
        /*0a18*/ 	.word	0x00000002
        /*0a1c*/ 	.word	0x000001d0
        /*0a20*/ 	.short	0x010a
        /*0a22*/ 	.byte	0xff
	.zero		1


	//   ....[126]....
        /*0a24*/ 	.word	0x0000af00
        /*0a28*/ 	.word	0x00000004
        /*0a2c*/ 	.word	0x000000a0
        /*0a30*/ 	.short	0x010a
        /*0a32*/ 	.byte	0xff
	.zero		1


	//   ....[127]....
        /*0a34*/ 	.word	0x0000af60
        /*0a38*/ 	.word	0x00000004
        /*0a3c*/ 	.word	0x000000a0
        /*0a40*/ 	.short	0x010a
        /*0a42*/ 	.byte	0xff
	.zero		1


	//   ....[128]....
        /*0a44*/ 	.word	0x0000afb0
        /*0a48*/ 	.word	0x00000003
        /*0a4c*/ 	.word	0x00000160
        /*0a50*/ 	.short	0x010a
        /*0a52*/ 	.byte	0xff
	.zero		1


	//   ....[129]....
        /*0a54*/ 	.word	0x0000b010
        /*0a58*/ 	.word	0x00000003
        /*0a5c*/ 	.word	0x00000000
        /*0a60*/ 	.short	0x010a
        /*0a62*/ 	.byte	0xff
	.zero		1


	//   ....[130]....
        /*0a64*/ 	.word	0x0000b070
        /*0a68*/ 	.word	0x00000003
        /*0a6c*/ 	.word	0x00000000
        /*0a70*/ 	.short	0x010a
        /*0a72*/ 	.byte	0xff
	.zero		1


	//   ....[131]....
        /*0a74*/ 	.word	0x0000b0d0
        /*0a78*/ 	.word	0x00000003
        /*0a7c*/ 	.word	0x00000000
        /*0a80*/ 	.short	0x010a
        /*0a82*/ 	.byte	0xff
	.zero		1


	//   ....[132]....
        /*0a84*/ 	.word	0x0000b130
        /*0a88*/ 	.word	0x00000003
        /*0a8c*/ 	.word	0x00000000
        /*0a90*/ 	.short	0x010a
        /*0a92*/ 	.byte	0xff
	.zero		1


	//   ....[133]....
        /*0a94*/ 	.word	0x0000b190
        /*0a98*/ 	.word	0x00000003
        /*0a9c*/ 	.word	0x00000000
        /*0aa0*/ 	.short	0x010a
        /*0aa2*/ 	.byte	0xff
	.zero		1


	//   ....[134]....
        /*0aa4*/ 	.word	0x0000b1f0
        /*0aa8*/ 	.word	0x00000003
        /*0aac*/ 	.word	0x00000000
        /*0ab0*/ 	.short	0x010a
        /*0ab2*/ 	.byte	0xff
	.zero		1


	//   ....[135]....
        /*0ab4*/ 	.word	0x0000b250
        /*0ab8*/ 	.word	0x00000003
        /*0abc*/ 	.word	0x00000000
        /*0ac0*/ 	.short	0x010a
        /*0ac2*/ 	.byte	0xff
	.zero		1


	//   ....[136]....
        /*0ac4*/ 	.word	0x0000b2b0
        /*0ac8*/ 	.word	0x00000003
        /*0acc*/ 	.word	0x00000000
        /*0ad0*/ 	.short	0x010a
        /*0ad2*/ 	.byte	0xff
	.zero		1


	//   ....[137]....
        /*0ad4*/ 	.word	0x0000b310
        /*0ad8*/ 	.word	0x00000003
        /*0adc*/ 	.word	0x00000000
        /*0ae0*/ 	.short	0x010a
        /*0ae2*/ 	.byte	0xff
	.zero		1


	//   ....[138]....
        /*0ae4*/ 	.word	0x0000b370
        /*0ae8*/ 	.word	0x00000003
        /*0aec*/ 	.word	0x00000000
        /*0af0*/ 	.short	0x010a
        /*0af2*/ 	.byte	0xff
	.zero		1


	//   ....[139]....
        /*0af4*/ 	.word	0x0000b3d0
        /*0af8*/ 	.word	0x00000003
        /*0afc*/ 	.word	0x00000000
        /*0b00*/ 	.short	0x010a
        /*0b02*/ 	.byte	0xff
	.zero		1


	//   ....[140]....
        /*0b04*/ 	.word	0x0000b430
        /*0b08*/ 	.word	0x00000003
        /*0b0c*/ 	.word	0x00000000
        /*0b10*/ 	.short	0x010a
        /*0b12*/ 	.byte	0xff
	.zero		1


	//   ....[141]....
        /*0b14*/ 	.word	0x0000b490
        /*0b18*/ 	.word	0x00000003
        /*0b1c*/ 	.word	0x00000000
        /*0b20*/ 	.short	0x010a
        /*0b22*/ 	.byte	0xff
	.zero		1


	//   ....[142]....
        /*0b24*/ 	.word	0x0000b4f0
        /*0b28*/ 	.word	0x00000003
        /*0b2c*/ 	.word	0x00000000
        /*0b30*/ 	.short	0x010a
        /*0b32*/ 	.byte	0xff
	.zero		1


	//   ....[143]....
        /*0b34*/ 	.word	0x0000b550
        /*0b38*/ 	.word	0x00000003
        /*0b3c*/ 	.word	0x00000000
        /*0b40*/ 	.short	0x010a
        /*0b42*/ 	.byte	0xff
	.zero		1


	//   ....[144]....
        /*0b44*/ 	.word	0x0000b5b0
        /*0b48*/ 	.word	0x00000003
        /*0b4c*/ 	.word	0x00000000
        /*0b50*/ 	.short	0x010a
        /*0b52*/ 	.byte	0xff
	.zero		1


	//   ....[145]....
        /*0b54*/ 	.word	0x0000b610
        /*0b58*/ 	.word	0x00000003
        /*0b5c*/ 	.word	0x00000000
        /*0b60*/ 	.short	0x010a
        /*0b62*/ 	.byte	0xff
	.zero		1


	//   ....[146]....
        /*0b64*/ 	.word	0x0000b670
        /*0b68*/ 	.word	0x00000003
        /*0b6c*/ 	.word	0x00000000
        /*0b70*/ 	.short	0x010a
        /*0b72*/ 	.byte	0xff
	.zero		1


	//   ....[147]....
        /*0b74*/ 	.word	0x0000b6d0
        /*0b78*/ 	.word	0x00000003
        /*0b7c*/ 	.word	0x00000000
        /*0b80*/ 	.short	0x010a
        /*0b82*/ 	.byte	0xff
	.zero		1


	//   ....[148]....
        /*0b84*/ 	.word	0x0000b720
        /*0b88*/ 	.word	0x00000000
        /*0b8c*/ 	.word	0x000001c0
        /*0b90*/ 	.short	0x010a
        /*0b92*/ 	.byte	0xff
	.zero		1


	//   ....[149]....
        /*0b94*/ 	.word	0x0000b780
        /*0b98*/ 	.word	0x00000003
        /*0b9c*/ 	.word	0x00000170
        /*0ba0*/ 	.short	0x010a
        /*0ba2*/ 	.byte	0xff
	.zero		1


	//   ....[150]....
        /*0ba4*/ 	.word	0x0000b7d0
        /*0ba8*/ 	.word	0x00000000
        /*0bac*/ 	.word	0x00000160
        /*0bb0*/ 	.short	0x010a
        /*0bb2*/ 	.byte	0xff
	.zero		1


	//   ....[151]....
        /*0bb4*/ 	.word	0x0000b830
        /*0bb8*/ 	.word	0x00000002
        /*0bbc*/ 	.word	0x00000170
        /*0bc0*/ 	.short	0x010a
        /*0bc2*/ 	.byte	0xff
	.zero		1


	//   ....[152]....
        /*0bc4*/ 	.word	0x0000b880
        /*0bc8*/ 	.word	0x00000003
        /*0bcc*/ 	.word	0x00000160
        /*0bd0*/ 	.short	0x010a
        /*0bd2*/ 	.byte	0xff
	.zero		1


	//   ....[153]....
        /*0bd4*/ 	.word	0x0000b8e0
        /*0bd8*/ 	.word	0x00000004
        /*0bdc*/ 	.word	0x000001a0
        /*0be0*/ 	.short	0x010a
        /*0be2*/ 	.byte	0xff
	.zero		1


	//   ....[154]....
        /*0be4*/ 	.word	0x0000b940
        /*0be8*/ 	.word	0x00000003
        /*0bec*/ 	.word	0x00000000
        /*0bf0*/ 	.short	0x010a
        /*0bf2*/ 	.byte	0xff
	.zero		1


	//   ....[155]....
        /*0bf4*/ 	.word	0x0000b9a0
        /*0bf8*/ 	.word	0x00000002
        /*0bfc*/ 	.word	0x00000000
        /*0c00*/ 	.short	0x010a
        /*0c02*/ 	.byte	0xff
	.zero		1


	//   ....[156]....
        /*0c04*/ 	.word	0x0000ba00
        /*0c08*/ 	.word	0x00000003
        /*0c0c*/ 	.word	0x00000000
        /*0c10*/ 	.short	0x010a
        /*0c12*/ 	.byte	0xff
	.zero		1


	//   ....[157]....
        /*0c14*/ 	.word	0x0000ba60
        /*0c18*/ 	.word	0x00000003
        /*0c1c*/ 	.word	0x00000000
        /*0c20*/ 	.short	0x010a
        /*0c22*/ 	.byte	0xff
	.zero		1


	//   ....[158]....
        /*0c24*/ 	.word	0x0000bac0
        /*0c28*/ 	.word	0x00000002
        /*0c2c*/ 	.word	0x00000000
        /*0c30*/ 	.short	0x010a
        /*0c32*/ 	.byte	0xff
	.zero		1


	//   ....[159]....
        /*0c34*/ 	.word	0x0000bb10
        /*0c38*/ 	.word	0x00000002
        /*0c3c*/ 	.word	0x00000160
        /*0c40*/ 	.short	0x010a
        /*0c42*/ 	.byte	0xff
	.zero		1


	//   ....[160]....
        /*0c44*/ 	.word	0x0000bb70
        /*0c48*/ 	.word	0x00000002
        /*0c4c*/ 	.word	0x00000158
        /*0c50*/ 	.short	0x010a
        /*0c52*/ 	.byte	0xff
	.zero		1


	//   ....[161]....
        /*0c54*/ 	.word	0x0000bbd0
        /*0c58*/ 	.word	0x00000002
        /*0c5c*/ 	.word	0x00000148
        /*0c60*/ 	.short	0x010a
        /*0c62*/ 	.byte	0xff
	.zero		1


	//   ....[162]....
        /*0c64*/ 	.word	0x0000bc30
        /*0c68*/ 	.word	0x00000002
        /*0c6c*/ 	.word	0x00000160
        /*0c70*/ 	.short	0x010a
        /*0c72*/ 	.byte	0xff
	.zero		1


	//   ....[163]....
        /*0c74*/ 	.word	0x0000bc90
        /*0c78*/ 	.word	0x00000002
        /*0c7c*/ 	.word	0x00000140
        /*0c80*/ 	.short	0x010a
        /*0c82*/ 	.byte	0xff
	.zero		1


	//   ....[164]....
        /*0c84*/ 	.word	0x0000bcf0
        /*0c88*/ 	.word	0x00000000
        /*0c8c*/ 	.word	0x00000180
        /*0c90*/ 	.short	0x010a
        /*0c92*/ 	.byte	0xff
	.zero		1


	//----- nvinfo : EIATTR_NUM_MBARRIERS
	.align		4
.L_46:
        /*0c94*/ 	.byte	0x03, 0x38
        /*0c96*/ 	.short	0x003c


	//----- nvinfo : EIATTR_EXIT_INSTR_OFFSETS
	.align		4
        /*0c98*/ 	.byte	0x04, 0x1c
        /*0c9a*/ 	.short	(.L_48 - .L_47)


	//   ....[0]....
.L_47:
        /*0c9c*/ 	.word	0x00003460


	//   ....[1]....
        /*0ca0*/ 	.word	0x00003970


	//   ....[2]....
        /*0ca4*/ 	.word	0x000039d0


	//   ....[3]....
        /*0ca8*/ 	.word	0x000047f0


	//   ....[4]....
        /*0cac*/ 	.word	0x000058b0


	//   ....[5]....
        /*0cb0*/ 	.word	0x000058f0


	//   ....[6]....
        /*0cb4*/ 	.word	0x0000ae90


	//----- nvinfo : EIATTR_MAX_THREADS
	.align		4
.L_48:
        /*0cb8*/ 	.byte	0x04, 0x05
        /*0cba*/ 	.short	(.L_50 - .L_49)
.L_49:
        /*0cbc*/ 	.word	0x00000100
        /*0cc0*/ 	.word	0x00000001
        /*0cc4*/ 	.word	0x00000001


	//----- nvinfo : EIATTR_CRS_STACK_SIZE
	.align		4
.L_50:
        /*0cc8*/ 	.byte	0x04, 0x1e
        /*0cca*/ 	.short	(.L_52 - .L_51)
.L_51:
        /*0ccc*/ 	.word	0x00000000


	//----- nvinfo : EIATTR_CBANK_PARAM_SIZE
	.align		4
.L_52:
        /*0cd0*/ 	.byte	0x03, 0x19
        /*0cd2*/ 	.short	0x0800


	//----- nvinfo : EIATTR_PARAM_CBANK
	.align		4
        /*0cd4*/ 	.byte	0x04, 0x0a
        /*0cd6*/ 	.short	(.L_54 - .L_53)
	.align		4
.L_53:
        /*0cd8*/ 	.word	index@(.nv.constant0._ZN7cutlass13device_kernelINS_4gemm6kernel13GemmUniversalIN4cute5tupleIJiiiiEEENS1_10collective13CollectiveMmaINS1_35MainloopSm100TmaUmmaWarpSpecializedILi20ELi2ELi4ENS5_IJNS4_1CILi2EEENSA_ILi1EEESC_EEEEENS5_IJNSA_ILi64EEENSA_ILi240EEENSA_ILi32EEEEEEaNS5_IJlSC_lEEEaSJ_NS4_8TiledMMAINS4_8MMA_AtomIJNS4_15SM100_MMA_S8_SSIaaiLi64ELi240ELNS4_4UMMA5MajorE0ELSO_0ELNSN_8SaturateE0EEEEEENS4_6LayoutINS5_IJSC_SC_SC_EEENS5_IJNSA_ILi0EEESU_SU_EEEEENS5_IJNS4_10UnderscoreESX_SX_EEEEENS4_13SM90_TMA_LOADENS4_14ComposedLayoutINS4_7SwizzleILi1ELi4ELi3EEENS4_18smem_ptr_flag_bitsILi8EEENSS_INS5_IJNSA_ILi8EEESH_EEENS5_IJSH_SC_EEEEEEEvNS4_8identityENS4_23SM90_TMA_LOAD_MULTICASTES1A_vS1B_EENS_8epilogue10collective18CollectiveEpilogueINS1E_23Sm100TmaWarpSpecializedILi1ELi1ELi120ELb0ELb0EEEJSI_NS5_IJNSS_ISF_SC_EENSS_ISG_SC_EEEEEaSJ_aSJ_NS1E_6fusion15FusionCallbacksIS1I_NS1M_17LinearCombinationIaiaiLNS_15FloatRoundStyleE2EEESI_S1L_JEEENS4_5SM1004TMEM4LOAD25SM100_TMEM_LOAD_16dp32b8xES10_NS11_INS12_ILi0ELi4ELi3EEES15_NSS_INS5_IJS16_NSA_ILi16EEEEEENS5_IJS1X_SC_EEEEEEENS4_39AutoVectorizingCopyWithAssumedAlignmentILi128EEENS4_14SM90_TMA_STOREES21_S23_S23_EEEvvEEEEvNT_6ParamsE)
        /*0cdc*/ 	.short	0x0380
        /*0cde*/ 	.short	0x0800


	//----- nvinfo : EIATTR_SW_WAR
	.align		4
.L_54:
        /*0ce0*/ 	.byte	0x04, 0x36
        /*0ce2*/ 	.short	(.L_56 - .L_55)
.L_55:
        /*0ce4*/ 	.word	0x00000008
.L_56:


//--------------------- .nv.callgraph             --------------------------
	.section	.nv.callgraph,"",@"SHT_CUDA_CALLGRAPH"
	.align	4
	.sectionentsize	8
	.align		4
        /*0000*/ 	.word	0x00000000
	.align		4
        /*0004*/ 	.word	0xffffffff
	.align		4
        /*0008*/ 	.word	index@(_ZN7cutlass13device_kernelINS_4gemm6kernel13GemmUniversalIN4cute5tupleIJiiiiEEENS1_10collective13CollectiveMmaINS1_35MainloopSm100TmaUmmaWarpSpecializedILi20ELi2ELi4ENS5_IJNS4_1CILi2EEENSA_ILi1EEESC_EEEEENS5_IJNSA_ILi64EEENSA_ILi240EEENSA_ILi32EEEEEEaNS5_IJlSC_lEEEaSJ_NS4_8TiledMMAINS4_8MMA_AtomIJNS4_15SM100_MMA_S8_SSIaaiLi64ELi240ELNS4_4UMMA5MajorE0ELSO_0ELNSN_8SaturateE0EEEEEENS4_6LayoutINS5_IJSC_SC_SC_EEENS5_IJNSA_ILi0EEESU_SU_EEEEENS5_IJNS4_10UnderscoreESX_SX_EEEEENS4_13SM90_TMA_LOADENS4_14ComposedLayoutINS4_7SwizzleILi1ELi4ELi3EEENS4_18smem_ptr_flag_bitsILi8EEENSS_INS5_IJNSA_ILi8EEESH_EEENS5_IJSH_SC_EEEEEEEvNS4_8identityENS4_23SM90_TMA_LOAD_MULTICASTES1A_vS1B_EENS_8epilogue10collective18CollectiveEpilogueINS1E_23Sm100TmaWarpSpecializedILi1ELi1ELi120ELb0ELb0EEEJSI_NS5_IJNSS_ISF_SC_EENSS_ISG_SC_EEEEEaSJ_aSJ_NS1E_6fusion15FusionCallbacksIS1I_NS1M_17LinearCombinationIaiaiLNS_15FloatRoundStyleE2EEESI_S1L_JEEENS4_5SM1004TMEM4LOAD25SM100_TMEM_LOAD_16dp32b8xES10_NS11_INS12_ILi0ELi4ELi3EEES15_NSS_INS5_IJS16_NSA_ILi16EEEEEENS5_IJS1X_SC_EEEEEEENS4_39AutoVectorizingCopyWithAssumedAlignmentILi128EEENS4_14SM90_TMA_STOREES21_S23_S23_EEEvvEEEEvNT_6ParamsE)
	.align		4
        /*000c*/ 	.word	index@(__assertfail)
	.align		4
        /*0010*/ 	.word	0x00000000
	.align		4
        /*0014*/ 	.word	0xfffffffe
	.align		4
        /*0018*/ 	.word	0x00000000
	.align		4
        /*001c*/ 	.word	0xfffffffd
	.align		4
        /*0020*/ 	.word	0x00000000
	.align		4
        /*0024*/ 	.word	0xfffffffc


//--------------------- .nv.constant4             --------------------------
	.section	.nv.constant4,"a",@progbits
	.align	8
	.align		8
.nv.constant4:
        /*0000*/ 	.dword	__assertfail
	.align		8
        /*0008*/ 	.dword	__unnamed_1
	.align		8
        /*0010*/ 	.dword	_ZN40_INTERNAL_33a54a62_4_k_cu_32238d79_355034cuda3std3__45__cpo5beginE
	.align		8
        /*0018*/ 	.dword	_ZN40_INTERNAL_33a54a62_4_k_cu_32238d79_355034cuda3std3__45__cpo3endE
	.align		8
        /*0020*/ 	.dword	_ZN40_INTERNAL_33a54a62_4_k_cu_32238d79_355034cuda3std3__45__cpo6cbeginE
	.align		8
        /*0028*/ 	.dword	_ZN40_INTERNAL_33a54a62_4_k_cu_32238d79_355034cuda3std3__45__cpo4cendE
	.align		8
        /*0030*/ 	.dword	_ZN40_INTERNAL_33a54a62_4_k_cu_32238d79_355034cuda3std3__442_GLOBAL__N__33a54a62_4_k_cu_32238d79_355036ignoreE
	.align		8
        /*0038*/ 	.dword	_ZN40_INTERNAL_33a54a62_4_k_cu_32238d79_355034cuda3std3__419piecewise_constructE
	.align		8
        /*0040*/ 	.dword	_ZN40_INTERNAL_33a54a62_4_k_cu_32238d79_355034cuda3std3__48in_placeE
	.align		8
        /*0048*/ 	.dword	_ZN40_INTERNAL_33a54a62_4_k_cu_32238d79_355034cuda3std6ranges3__45__cpo4swapE
	.align		8
        /*0050*/ 	.dword	_ZN40_INTERNAL_33a54a62_4_k_cu_32238d79_355034cuda3std6ranges3__45__cpo9iter_moveE
	.align		8
        /*0058*/ 	.dword	_ZN40_INTERNAL_33a54a62_4_k_cu_32238d79_355034cute7productE
	.align		8
        /*0060*/ 	.dword	_ZN40_INTERNAL_33a54a62_4_k_cu_32238d79_355034cute1_E
	.align		8
        /*0068*/ 	.dword	$str$25
	.align		8
        /*0070*/ 	.dword	$str$26


//--------------------- .text._ZN7cutlass13device_kernelINS_4gemm6kernel13GemmUniversalIN4cute5tupleIJiiiiEEENS1_10collective13CollectiveMmaINS1_35MainloopSm100TmaUmmaWarpSpecializedILi20ELi2ELi4ENS5_IJNS4_1CILi2EEENSA_ILi1EEESC_EEEEENS5_IJNSA_ILi64EEENSA_ILi240EEENSA_ILi32EEEEEEaNS5_IJlSC_lEEEaSJ_NS4_8TiledMMAINS4_8MMA_AtomIJNS4_15SM100_MMA_S8_SSIaaiLi64ELi240ELNS4_4UMMA5MajorE0ELSO_0ELNSN_8SaturateE0EEEEEENS4_6LayoutINS5_IJSC_SC_SC_EEENS5_IJNSA_ILi0EEESU_SU_EEEEENS5_IJNS4_10UnderscoreESX_SX_EEEEENS4_13SM90_TMA_LOADENS4_14ComposedLayoutINS4_7SwizzleILi1ELi4ELi3EEENS4_18smem_ptr_flag_bitsILi8EEENSS_INS5_IJNSA_ILi8EEESH_EEENS5_IJSH_SC_EEEEEEEvNS4_8identityENS4_23SM90_TMA_LOAD_MULTICASTES1A_vS1B_EENS_8epilogue10collective18CollectiveEpilogueINS1E_23Sm100TmaWarpSpecializedILi1ELi1ELi120ELb0ELb0EEEJSI_NS5_IJNSS_ISF_SC_EENSS_ISG_SC_EEEEEaSJ_aSJ_NS1E_6fusion15FusionCallbacksIS1I_NS1M_17LinearCombinationIaiaiLNS_15FloatRoundStyleE2EEESI_S1L_JEEENS4_5SM1004TMEM4LOAD25SM100_TMEM_LOAD_16dp32b8xES10_NS11_INS12_ILi0ELi4ELi3EEES15_NSS_INS5_IJS16_NSA_ILi16EEEEEENS5_IJS1X_SC_EEEEEEENS4_39AutoVectorizingCopyWithAssumedAlignmentILi128EEENS4_14SM90_TMA_STOREES21_S23_S23_EEEvvEEEEvNT_6ParamsE --------------------------
	.section	.text._ZN7cutlass13device_kernelINS_4gemm6kernel13GemmUniversalIN4cute5tupleIJiiiiEEENS1_10collective13CollectiveMmaINS1_35MainloopSm100TmaUmmaWarpSpecializedILi20ELi2ELi4ENS5_IJNS4_1CILi2EEENSA_ILi1EEESC_EEEEENS5_IJNSA_ILi64EEENSA_ILi240EEENSA_ILi32EEEEEEaNS5_IJlSC_lEEEaSJ_NS4_8TiledMMAINS4_8MMA_AtomIJNS4_15SM100_MMA_S8_SSIaaiLi64ELi240ELNS4_4UMMA5MajorE0ELSO_0ELNSN_8SaturateE0EEEEEENS4_6LayoutINS5_IJSC_SC_SC_EEENS5_IJNSA_ILi0EEESU_SU_EEEEENS5_IJNS4_10UnderscoreESX_SX_EEEEENS4_13SM90_TMA_LOADENS4_14ComposedLayoutINS4_7SwizzleILi1ELi4ELi3EEENS4_18smem_ptr_flag_bitsILi8EEENSS_INS5_IJNSA_ILi8EEESH_EEENS5_IJSH_SC_EEEEEEEvNS4_8identityENS4_23SM90_TMA_LOAD_MULTICASTES1A_vS1B_EENS_8epilogue10collective18CollectiveEpilogueINS1E_23Sm100TmaWarpSpecializedILi1ELi1ELi120ELb0ELb0EEEJSI_NS5_IJNSS_ISF_SC_EENSS_ISG_SC_EEEEEaSJ_aSJ_NS1E_6fusion15FusionCallbacksIS1I_NS1M_17LinearCombinationIaiaiLNS_15FloatRoundStyleE2EEESI_S1L_JEEENS4_5SM1004TMEM4LOAD25SM100_TMEM_LOAD_16dp32b8xES10_NS11_INS12_ILi0ELi4ELi3EEES15_NSS_INS5_IJS16_NSA_ILi16EEEEEENS5_IJS1X_SC_EEEEEEENS4_39AutoVectorizingCopyWithAssumedAlignmentILi128EEENS4_14SM90_TMA_STOREES21_S23_S23_EEEvvEEEEvNT_6ParamsE,"ax",@progbits
	.align	128
.text._ZN7cutlass13device_kernelINS_4gemm6kernel13GemmUniversalIN4cute5tupleIJiiiiEEENS1_10collective13CollectiveMmaINS1_35MainloopSm100TmaUmmaWarpSpecializedILi20ELi2ELi4ENS5_IJNS4_1CILi2EEENSA_ILi1EEESC_EEEEENS5_IJNSA_ILi64EEENSA_ILi240EEENSA_ILi32EEEEEEaNS5_IJlSC_lEEEaSJ_NS4_8TiledMMAINS4_8MMA_AtomIJNS4_15SM100_MMA_S8_SSIaaiLi64ELi240ELNS4_4UMMA5MajorE0ELSO_0ELNSN_8SaturateE0EEEEEENS4_6LayoutINS5_IJSC_SC_SC_EEENS5_IJNSA_ILi0EEESU_SU_EEEEENS5_IJNS4_10UnderscoreESX_SX_EEEEENS4_13SM90_TMA_LOADENS4_14ComposedLayoutINS4_7SwizzleILi1ELi4ELi3EEENS4_18smem_ptr_flag_bitsILi8EEENSS_INS5_IJNSA_ILi8EEESH_EEENS5_IJSH_SC_EEEEEEEvNS4_8identityENS4_23SM90_TMA_LOAD_MULTICASTES1A_vS1B_EENS_8epilogue10collective18CollectiveEpilogueINS1E_23Sm100TmaWarpSpecializedILi1ELi1ELi120ELb0ELb0EEEJSI_NS5_IJNSS_ISF_SC_EENSS_ISG_SC_EEEEEaSJ_aSJ_NS1E_6fusion15FusionCallbacksIS1I_NS1M_17LinearCombinationIaiaiLNS_15FloatRoundStyleE2EEESI_S1L_JEEENS4_5SM1004TMEM4LOAD25SM100_TMEM_LOAD_16dp32b8xES10_NS11_INS12_ILi0ELi4ELi3EEES15_NSS_INS5_IJS16_NSA_ILi16EEEEEENS5_IJS1X_SC_EEEEEEENS4_39AutoVectorizingCopyWithAssumedAlignmentILi128EEENS4_14SM90_TMA_STOREES21_S23_S23_EEEvvEEEEvNT_6ParamsE:
        .type           _ZN7cutlass13device_kernelINS_4gemm6kernel13GemmUniversalIN4cute5tupleIJiiiiEEENS1_10collective13CollectiveMmaINS1_35MainloopSm100TmaUmmaWarpSpecializedILi20ELi2ELi4ENS5_IJNS4_1CILi2EEENSA_ILi1EEESC_EEEEENS5_IJNSA_ILi64EEENSA_ILi240EEENSA_ILi32EEEEEEaNS5_IJlSC_lEEEaSJ_NS4_8TiledMMAINS4_8MMA_AtomIJNS4_15SM100_MMA_S8_SSIaaiLi64ELi240ELNS4_4UMMA5MajorE0ELSO_0ELNSN_8SaturateE0EEEEEENS4_6LayoutINS5_IJSC_SC_SC_EEENS5_IJNSA_ILi0EEESU_SU_EEEEENS5_IJNS4_10UnderscoreESX_SX_EEEEENS4_13SM90_TMA_LOADENS4_14ComposedLayoutINS4_7SwizzleILi1ELi4ELi3EEENS4_18smem_ptr_flag_bitsILi8EEENSS_INS5_IJNSA_ILi8EEESH_EEENS5_IJSH_SC_EEEEEEEvNS4_8identityENS4_23SM90_TMA_LOAD_MULTICASTES1A_vS1B_EENS_8epilogue10collective18CollectiveEpilogueINS1E_23Sm100TmaWarpSpecializedILi1ELi1ELi120ELb0ELb0EEEJSI_NS5_IJNSS_ISF_SC_EENSS_ISG_SC_EEEEEaSJ_aSJ_NS1E_6fusion15FusionCallbacksIS1I_NS1M_17LinearCombinationIaiaiLNS_15FloatRoundStyleE2EEESI_S1L_JEEENS4_5SM1004TMEM4LOAD25SM100_TMEM_LOAD_16dp32b8xES10_NS11_INS12_ILi0ELi4ELi3EEES15_NSS_INS5_IJS16_NSA_ILi16EEEEEENS5_IJS1X_SC_EEEEEEENS4_39AutoVectorizingCopyWithAssumedAlignmentILi128EEENS4_14SM90_TMA_STOREES21_S23_S23_EEEvvEEEEvNT_6ParamsE,@function
        .size           _ZN7cutlass13device_kernelINS_4gemm6kernel13GemmUniversalIN4cute5tupleIJiiiiEEENS1_10collective13CollectiveMmaINS1_35MainloopSm100TmaUmmaWarpSpecializedILi20ELi2ELi4ENS5_IJNS4_1CILi2EEENSA_ILi1EEESC_EEEEENS5_IJNSA_ILi64EEENSA_ILi240EEENSA_ILi32EEEEEEaNS5_IJlSC_lEEEaSJ_NS4_8TiledMMAINS4_8MMA_AtomIJNS4_15SM100_MMA_S8_SSIaaiLi64ELi240ELNS4_4UMMA5MajorE0ELSO_0ELNSN_8SaturateE0EEEEEENS4_6LayoutINS5_IJSC_SC_SC_EEENS5_IJNSA_ILi0EEESU_SU_EEEEENS5_IJNS4_10UnderscoreESX_SX_EEEEENS4_13SM90_TMA_LOADENS4_14ComposedLayoutINS4_7SwizzleILi1ELi4ELi3EEENS4_18smem_ptr_flag_bitsILi8EEENSS_INS5_IJNSA_ILi8EEESH_EEENS5_IJSH_SC_EEEEEEEvNS4_8identityENS4_23SM90_TMA_LOAD_MULTICASTES1A_vS1B_EENS_8epilogue10collective18CollectiveEpilogueINS1E_23Sm100TmaWarpSpecializedILi1ELi1ELi120ELb0ELb0EEEJSI_NS5_IJNSS_ISF_SC_EENSS_ISG_SC_EEEEEaSJ_aSJ_NS1E_6fusion15FusionCallbacksIS1I_NS1M_17LinearCombinationIaiaiLNS_15FloatRoundStyleE2EEESI_S1L_JEEENS4_5SM1004TMEM4LOAD25SM100_TMEM_LOAD_16dp32b8xES10_NS11_INS12_ILi0ELi4ELi3EEES15_NSS_INS5_IJS16_NSA_ILi16EEEEEENS5_IJS1X_SC_EEEEEEENS4_39AutoVectorizingCopyWithAssumedAlignmentILi128EEENS4_14SM90_TMA_STOREES21_S23_S23_EEEvvEEEEvNT_6ParamsE,(.L_x_196 - _ZN7cutlass13device_kernelINS_4gemm6kernel13GemmUniversalIN4cute5tupleIJiiiiEEENS1_10collective13CollectiveMmaINS1_35MainloopSm100TmaUmmaWarpSpecializedILi20ELi2ELi4ENS5_IJNS4_1CILi2EEENSA_ILi1EEESC_EEEEENS5_IJNSA_ILi64EEENSA_ILi240EEENSA_ILi32EEEEEEaNS5_IJlSC_lEEEaSJ_NS4_8TiledMMAINS4_8MMA_AtomIJNS4_15SM100_MMA_S8_SSIaaiLi64ELi240ELNS4_4UMMA5MajorE0ELSO_0ELNSN_8SaturateE0EEEEEENS4_6LayoutINS5_IJSC_SC_SC_EEENS5_IJNSA_ILi0EEESU_SU_EEEEENS5_IJNS4_10UnderscoreESX_SX_EEEEENS4_13SM90_TMA_LOADENS4_14ComposedLayoutINS4_7SwizzleILi1ELi4ELi3EEENS4_18smem_ptr_flag_bitsILi8EEENSS_INS5_IJNSA_ILi8EEESH_EEENS5_IJSH_SC_EEEEEEEvNS4_8identityENS4_23SM90_TMA_LOAD_MULTICASTES1A_vS1B_EENS_8epilogue10collective18CollectiveEpilogueINS1E_23Sm100TmaWarpSpecializedILi1ELi1ELi120ELb0ELb0EEEJSI_NS5_IJNSS_ISF_SC_EENSS_ISG_SC_EEEEEaSJ_aSJ_NS1E_6fusion15FusionCallbacksIS1I_NS1M_17LinearCombinationIaiaiLNS_15FloatRoundStyleE2EEESI_S1L_JEEENS4_5SM1004TMEM4LOAD25SM100_TMEM_LOAD_16dp32b8xES10_NS11_INS12_ILi0ELi4ELi3EEES15_NSS_INS5_IJS16_NSA_ILi16EEEEEENS5_IJS1X_SC_EEEEEEENS4_39AutoVectorizingCopyWithAssumedAlignmentILi128EEENS4_14SM90_TMA_STOREES21_S23_S23_EEEvvEEEEvNT_6ParamsE)
        .other          _ZN7cutlass13device_kernelINS_4gemm6kernel13GemmUniversalIN4cute5tupleIJiiiiEEENS1_10collective13CollectiveMmaINS1_35MainloopSm100TmaUmmaWarpSpecializedILi20ELi2ELi4ENS5_IJNS4_1CILi2EEENSA_ILi1EEESC_EEEEENS5_IJNSA_ILi64EEENSA_ILi240EEENSA_ILi32EEEEEEaNS5_IJlSC_lEEEaSJ_NS4_8TiledMMAINS4_8MMA_AtomIJNS4_15SM100_MMA_S8_SSIaaiLi64ELi240ELNS4_4UMMA5MajorE0ELSO_0ELNSN_8SaturateE0EEEEEENS4_6LayoutINS5_IJSC_SC_SC_EEENS5_IJNSA_ILi0EEESU_SU_EEEEENS5_IJNS4_10UnderscoreESX_SX_EEEEENS4_13SM90_TMA_LOADENS4_14ComposedLayoutINS4_7SwizzleILi1ELi4ELi3EEENS4_18smem_ptr_flag_bitsILi8EEENSS_INS5_IJNSA_ILi8EEESH_EEENS5_IJSH_SC_EEEEEEEvNS4_8identityENS4_23SM90_TMA_LOAD_MULTICASTES1A_vS1B_EENS_8epilogue10collective18CollectiveEpilogueINS1E_23Sm100TmaWarpSpecializedILi1ELi1ELi120ELb0ELb0EEEJSI_NS5_IJNSS_ISF_SC_EENSS_ISG_SC_EEEEEaSJ_aSJ_NS1E_6fusion15FusionCallbacksIS1I_NS1M_17LinearCombinationIaiaiLNS_15FloatRoundStyleE2EEESI_S1L_JEEENS4_5SM1004TMEM4LOAD25SM100_TMEM_LOAD_16dp32b8xES10_NS11_INS12_ILi0ELi4ELi3EEES15_NSS_INS5_IJS16_NSA_ILi16EEEEEENS5_IJS1X_SC_EEEEEEENS4_39AutoVectorizingCopyWithAssumedAlignmentILi128EEENS4_14SM90_TMA_STOREES21_S23_S23_EEEvvEEEEvNT_6ParamsE,@"STO_CUDA_ENTRY STV_DEFAULT"
_ZN7cutlass13device_kernelINS_4gemm6kernel13GemmUniversalIN4cute5tupleIJiiiiEEENS1_10collective13CollectiveMmaINS1_35MainloopSm100TmaUmmaWarpSpecializedILi20ELi2ELi4ENS5_IJNS4_1CILi2EEENSA_ILi1EEESC_EEEEENS5_IJNSA_ILi64EEENSA_ILi240EEENSA_ILi32EEEEEEaNS5_IJlSC_lEEEaSJ_NS4_8TiledMMAINS4_8MMA_AtomIJNS4_15SM100_MMA_S8_SSIaaiLi64ELi240ELNS4_4UMMA5MajorE0ELSO_0ELNSN_8SaturateE0EEEEEENS4_6LayoutINS5_IJSC_SC_SC_EEENS5_IJNSA_ILi0EEESU_SU_EEEEENS5_IJNS4_10UnderscoreESX_SX_EEEEENS4_13SM90_TMA_LOADENS4_14ComposedLayoutINS4_7SwizzleILi1ELi4ELi3EEENS4_18smem_ptr_flag_bitsILi8EEENSS_INS5_IJNSA_ILi8EEESH_EEENS5_IJSH_SC_EEEEEEEvNS4_8identityENS4_23SM90_TMA_LOAD_MULTICASTES1A_vS1B_EENS_8epilogue10collective18CollectiveEpilogueINS1E_23Sm100TmaWarpSpecializedILi1ELi1ELi120ELb0ELb0EEEJSI_NS5_IJNSS_ISF_SC_EENSS_ISG_SC_EEEEEaSJ_aSJ_NS1E_6fusion15FusionCallbacksIS1I_NS1M_17LinearCombinationIaiaiLNS_15FloatRoundStyleE2EEESI_S1L_JEEENS4_5SM1004TMEM4LOAD25SM100_TMEM_LOAD_16dp32b8xES10_NS11_INS12_ILi0ELi4ELi3EEES15_NSS_INS5_IJS16_NSA_ILi16EEEEEENS5_IJS1X_SC_EEEEEEENS4_39AutoVectorizingCopyWithAssumedAlignmentILi128EEENS4_14SM90_TMA_STOREES21_S23_S23_EEEvvEEEEvNT_6ParamsE:
[----:B------:R-:W1:Y:S01]  /*0000*/  LDC R1, c[0x0][0x37c] ;  /* 0x0000df00ff017b82 */ /* 0x000e620000000800 */
[----:B------:R-:W2:Y:S01]  /*0010*/  S2R R6, SR_TID.X ;  /* 0x0000000000067919 */ /* 0x000ea20000002100 */
[----:B------:R-:W3:Y:S01]  /*0020*/  LDCU.64 UR8, c[0x0][0x890] ;  /* 0x00011200ff0877ac */ /* 0x000ee20008000a00 */
[----:B-1----:R-:W-:Y:S01]  /*0030*/  VIADD R1, R1, 0xffffffc8 ;  /* 0xffffffc801017836 */ /* 0x002fe20000000000 */
[----:B------:R-:W-:Y:S02]  /*0040*/  PRMT R244, RZ, 0x7610, R244 ;  /* 0x00007610fff47816 */ /* 0x000fe400000000f4 */
[----:B------:R-:W-:Y:S01]  /*0050*/  ELECT P3, URZ, PT ;  /* 0x0000000000ff782f */ /* 0x000fe20003860000 */
[----:B---3--:R-:W-:-:S04]  /*0060*/  UISETP.NE.U32.AND UP0, UPT, UR8, URZ, UPT ;  /* 0x000000ff0800728c */ /* 0x008fc8000bf05070 */
[----:B------:R-:W-:Y:S01]  /*0070*/  UISETP.NE.AND.EX UP0, UPT, UR9, URZ, UPT, UP0 ;  /* 0x000000ff0900728c */ /* 0x000fe2000bf05300 */
[----:B--2---:R-:W-:-:S05]  /*0080*/  SHF.R.U32.HI R3, RZ, 0x5, R6 ;  /* 0x00000005ff037819 */ /* 0x004fca0000011606 */
[----:B------:R-:W1:Y:S02]  /*0090*/  SHFL.IDX PT, R0, R3, RZ, 0x1f ;  /* 0x00001fff03007589 */ /* 0x000e6400000e0000 */
[----:B-1----:R-:W-:Y:S01]  /*00a0*/  R2UR UR14, R0 ;  /* 0x00000000000e72ca */ /* 0x002fe200000e0000 */
[----:B------:R-:W-:-:S14]  /*00b0*/  BRA.U UP0, `(.L_x_0) ;  /* 0x0000000100307547 */ /* 0x000fdc000b800000 */
[----:B------:R-:W1:Y:S02]  /*00c0*/  LDCU.64 UR4, c[0x0][0x888] ;  /* 0x00011100ff0477ac */ /* 0x000e640008000a00 */
[----:B-1----:R-:W-:-:S04]  /*00d0*/  UISETP.NE.U32.AND UP0, UPT, UR4, URZ, UPT ;  /* 0x000000ff0400728c */ /* 0x002fc8000bf05070 */
[----:B------:R-:W-:-:S09]  /*00e0*/  UISETP.NE.AND.EX UP0, UPT, UR5, URZ, UPT, UP0 ;  /* 0x000000ff0500728c */ /* 0x000fd2000bf05300 */
[----:B------:R-:W-:Y:S05]  /*00f0*/  BRA.U !UP0, `(.L_x_1) ;  /* 0x0000000108187547 */ /* 0x000fea000b800000 */
[----:B------:R-:W1:Y:S01]  /*0100*/  LDC.64 R4, c[0x0][0x888] ;  /* 0x00022200ff047b82 */ /* 0x000e620000000a00 */
[----:B------:R-:W1:Y:S02]  /*0110*/  LDCU.64 UR4, c[0x0][0x358] ;  /* 0x00006b00ff0477ac */ /* 0x000e640008000a00 */
[----:B-1----:R-:W2:Y:S01]  /*0120*/  LDG.E R0, desc[UR4][R4.64] ;  /* 0x0000000404007981 */ /* 0x002ea2000c1e1900 */
[----:B------:R-:W-:Y:S01]  /*0130*/  HFMA2 R244, -RZ, RZ, 0, 5.9604644775390625e-08 ;  /* 0x00000001fff47431 */ /* 0x000fe200000001ff */
[----:B--2---:R-:W-:Y:S01]  /*0140*/  R2UR UR45, R0 ;  /* 0x00000000002d72ca */ /* 0x004fe200000e0000 */
[----:B------:R-:W-:Y:S05]  /*0150*/  BRA `(.L_x_0) ;  /* 0x0000000000087947 */ /* 0x000fea0003800000 */
.L_x_1:
[----:B------:R-:W-:Y:S01]  /*0160*/  HFMA2 R244, -RZ, RZ, 0, 5.9604644775390625e-08 ;  /* 0x00000001fff47431 */ /* 0x000fe200000001ff */
[----:B------:R-:W1:Y:S02]  /*0170*/  LDCU UR45, c[0x0][0x880] ;  /* 0x00011000ff2d77ac */ /* 0x000e640008000800 */
.L_x_0:
[----:B------:R-:W2:Y:S02]  /*0180*/  LDCU.64 UR4, c[0x0][0x8b0] ;  /* 0x00011600ff0477ac */ /* 0x000ea40008000a00 */
[----:B--2---:R-:W-:-:S04]  /*0190*/  UISETP.NE.U32.AND UP0, UPT, UR4, URZ, UPT ;  /* 0x000000ff0400728c */ /* 0x004fc8000bf05070 */
[----:B------:R-:W-:-:S09]  /*01a0*/  UISETP.NE.AND.EX UP0, UPT, UR5, URZ, UPT, UP0 ;  /* 0x000000ff0500728c */ /* 0x000fd2000bf05300 */
[----:B------:R-:W-:Y:S05]  /*01b0*/  BRA.U UP0, `(.L_x_2) ;  /* 0x0000000100287547 */ /* 0x000fea000b800000 */
[----:B------:R-:W2:Y:S02]  /*01c0*/  LDCU.64 UR4, c[0x0][0x8a8] ;  /* 0x00011500ff0477ac */ /* 0x000ea40008000a00 */
[----:B--2---:R-:W-:-:S04]  /*01d0*/  UISETP.NE.U32.AND UP0, UPT, UR4, URZ, UPT ;  /* 0x000000ff0400728c */ /* 0x004fc8000bf05070 */
[----:B------:R-:W-:-:S09]  /*01e0*/  UISETP.NE.AND.EX UP0, UPT, UR5, URZ, UPT, UP0 ;  /* 0x000000ff0500728c */ /* 0x000fd2000bf05300 */
[----:B------:R-:W-:Y:S05]  /*01f0*/  BRA.U !UP0, `(.L_x_3) ;  /* 0x0000000108147547 */ /* 0x000fea000b800000 */
[----:B------:R-:W2:Y:S01]  /*0200*/  LDC.64 R4, c[0x0][0x8a8] ;  /* 0x00022a00ff047b82 */ /* 0x000ea20000000a00 */
[----:B------:R-:W2:Y:S02]  /*0210*/  LDCU.64 UR4, c[0x0][0x358] ;  /* 0x00006b00ff0477ac */ /* 0x000ea40008000a00 */
[----:B--2---:R-:W2:Y:S02]  /*0220*/  LDG.E R0, desc[UR4][R4.64] ;  /* 0x0000000404007981 */ /* 0x004ea4000c1e1900 */
[----:B--2---:R-:W-:Y:S01]  /*0230*/  R2UR UR37, R0 ;  /* 0x00000000002572ca */ /* 0x004fe200000e0000 */
[----:B------:R-:W-:Y:S05]  /*0240*/  BRA `(.L_x_2) ;  /* 0x0000000000047947 */ /* 0x000fea0003800000 */
.L_x_3:
[----:B------:R-:W2:Y:S02]  /*0250*/  LDCU UR37, c[0x0][0x8a0] ;  /* 0x00011400ff2577ac */ /* 0x000ea40008000800 */
.L_x_2:
[----:B------:R-:W-:Y:S01]  /*0260*/  IMAD.U32 R2, RZ, RZ, UR14 ;  /* 0x0000000eff027e24 */ /* 0x000fe2000f8e00ff */
[----:B------:R-:W-:Y:S04]  /*0270*/  BSSY.RECONVERGENT B0, `(.L_x_4) ;  /* 0x000000c000007945 */ /* 0x000fe80003800200 */
[C---:B------:R-:W-:Y:S02]  /*0280*/  ISETP.NE.OR P1, PT, R2.reuse, 0x1, !P3 ;  /* 0x000000010200780c */ /* 0x040fe40005f25670 */
[----:B------:R-:W-:-:S11]  /*0290*/  ISETP.NE.OR P0, PT, R2, 0x3, !P3 ;  /* 0x000000030200780c */ /* 0x000fd60005f05670 */
[----:B------:R-:W-:Y:S05]  /*02a0*/  @P1 BRA `(.L_x_5) ;  /* 0x0000000000201947 */ /* 0x000fea0003800000 */
[----:B------:R-:W3:Y:S02]  /*02b0*/  LDCU.64 UR4, c[0x0][0x348] ;  /* 0x00006900ff0477ac */ /* 0x000ee40008000a00 */
[----:B---3--:R-:W-:Y:S02]  /*02c0*/  UIADD3 UR6, UP1, UPT, UR4, 0x80, URZ ;  /* 0x0000008004067890 */ /* 0x008fe4000ff3e0ff */
[----:B------:R-:W-:Y:S02]  /*02d0*/  UIADD3 UR4, UP0, UPT, UR4, 0x180, URZ ;  /* 0x0000018004047890 */ /* 0x000fe4000ff1e0ff */
[----:B------:R-:W-:Y:S02]  /*02e0*/  UIADD3.X UR7, UPT, UPT, URZ, UR5, URZ, UP1, !UPT ;  /* 0x00000005ff077290 */ /* 0x000fe40008ffe4ff */
[----:B------:R-:W-:-:S07]  /*02f0*/  UIADD3.X UR5, UPT, UPT, URZ, UR5, URZ, UP0, !UPT ;  /* 0x00000005ff057290 */ /* 0x000fce00087fe4ff */
[----:B------:R3:W-:Y:S02]  /*0300*/  UTMACCTL.PF [UR6] ;  /* 0x00000000060079b9 */ /* 0x0007e40008040000 */
[----:B------:R3:W-:Y:S02]  /*0310*/  UTMACCTL.PF [UR4] ;  /* 0x00000000040079b9 */ /* 0x0007e40008040000 */
[----:B---3--:R-:W-:Y:S01]  /*0320*/  NOP ;  /* 0x0000000000007918 */ /* 0x008fe20000000000 */
.L_x_5:
[----:B-12---:R-:W-:Y:S05]  /*0330*/  BSYNC.RECONVERGENT B0 ;  /* 0x0000000000007941 */ /* 0x006fea0003800200 */
.L_x_4:
[----:B------:R-:W-:Y:S04]  /*0340*/  BSSY.RECONVERGENT B0, `(.L_x_6) ;  /* 0x000000a000007945 */ /* 0x000fe80003800200 */
[----:B------:R-:W-:Y:S05]  /*0350*/  @P0 BRA `(.L_x_7) ;  /* 0x0000000000200947 */ /* 0x000fea0003800000 */
[----:B------:R-:W1:Y:S02]  /*0360*/  LDCU.64 UR4, c[0x0][0x348] ;  /* 0x00006900ff0477ac */ /* 0x000e640008000a00 */
[----:B-1----:R-:W-:Y:S02]  /*0370*/  UIADD3 UR6, UP1, UPT, UR4, 0x580, URZ ;  /* 0x0000058004067890 */ /* 0x002fe4000ff3e0ff */
[----:B------:R-:W-:Y:S02]  /*0380*/  UIADD3 UR4, UP0, UPT, UR4, 0x680, URZ ;  /* 0x0000068004047890 */ /* 0x000fe4000ff1e0ff */
[----:B------:R-:W-:Y:S02]  /*0390*/  UIADD3.X UR7, UPT, UPT, URZ, UR5, URZ, UP1, !UPT ;  /* 0x00000005ff077290 */ /* 0x000fe40008ffe4ff */
[----:B------:R-:W-:-:S07]  /*03a0*/  UIADD3.X UR5, UPT, UPT, URZ, UR5, URZ, UP0, !UPT ;  /* 0x00000005ff057290 */ /* 0x000fce00087fe4ff */
[----:B------:R1:W-:Y:S02]  /*03b0*/  UTMACCTL.PF [UR6] ;  /* 0x00000000060079b9 */ /* 0x0003e40008040000 */
[----:B------:R1:W-:Y:S02]  /*03c0*/  UTMACCTL.PF [UR4] ;  /* 0x00000000040079b9 */ /* 0x0003e40008040000 */
[----:B-1----:R-:W-:Y:S01]  /*03d0*/  NOP ;  /* 0x0000000000007918 */ /* 0x002fe20000000000 */
.L_x_7:
[----:B------:R-:W-:Y:S05]  /*03e0*/  BSYNC.RECONVERGENT B0 ;  /* 0x0000000000007941 */ /* 0x000fea0003800200 */
.L_x_6:
[----:B------:R-:W1:Y:S01]  /*03f0*/  LDCU.64 UR4, c[0x0][0x888] ;  /* 0x00011100ff0477ac */ /* 0x000e620008000a00 */
[----:B------:R-:W-:Y:S02]  /*0400*/  UISETP.EQ.U32.AND UP1, UPT, UR8, URZ, UPT ;  /* 0x000000ff0800728c */ /* 0x000fe4000bf22070 */
[----:B------:R-:W-:Y:S02]  /*0410*/  UPLOP3.LUT UP3, UPT, UPT, UPT, UPT, 0x80, 0x8 ;  /* 0x000000000008789c */ /* 0x000fe40003f6f070 */
[----:B-1----:R-:W-:-:S04]  /*0420*/  UISETP.NE.U32.AND UP0, UPT, UR4, URZ, UPT ;  /* 0x000000ff0400728c */ /* 0x002fc8000bf05070 */
[----:B------:R-:W-:-:S04]  /*0430*/  UISETP.NE.AND.EX UP2, UPT, UR5, URZ, UPT, UP0 ;  /* 0x000000ff0500728c */ /* 0x000fc8000bf45300 */
[----:B------:R-:W-:-:S04]  /*0440*/  UISETP.EQ.OR.EX UP4, UPT, UR9, URZ, !UP2, UP1 ;  /* 0x000000ff0900728c */ /* 0x000fc8000d782710 */
[----:B------:R-:W-:-:S06]  /*0450*/  UP2UR UR4, UPR, URZ, 0x10 ;  /* 0x00000010ff047883 */ /* 0x000fcc0008000000 */
[----:B------:R-:W-:-:S05]  /*0460*/  MOV R0, UR4 ;  /* 0x0000000400007c02 */ /* 0x000fca0008000f00 */
[----:B------:R1:W-:Y:S01]  /*0470*/  STL [R1+0x14], R0 ;  /* 0x0000140001007387 */ /* 0x0003e20000100800 */
[----:B------:R-:W-:Y:S05]  /*0480*/  BRA.U !UP4, `(.L_x_8) ;  /* 0x000000010c1c7547 */ /* 0x000fea000b800000 */
[----:B------:R-:W-:Y:S02]  /*0490*/  UISETP.NE.U32.AND UP1, UPT, UR8, URZ, UPT ;  /* 0x000000ff0800728c */ /* 0x000fe4000bf25070 */
[----:B------:R-:W-:Y:S02]  /*04a0*/  UISETP.NE.AND UP0, UPT, UR45, URZ, UPT ;  /* 0x000000ff2d00728c */ /* 0x000fe4000bf05270 */
[----:B------:R-:W-:Y:S02]  /*04b0*/  UISETP.NE.AND.EX UP1, UPT, UR9, URZ, UPT, UP1 ;  /* 0x000000ff0900728c */ /* 0x000fe4000bf25310 */
[----:B------:R-:W-:-:S09]  /*04c0*/  USEL UR4, URZ, 0xffffffff, UP2 ;  /* 0xffffffffff047887 */ /* 0x000fd20009000000 */
[----:B------:R-:W-:-:S04]  /*04d0*/  @!UP1 USEL UR4, URZ, 0xffffffff, UP0 ;  /* 0xffffffffff049887 */ /* 0x000fc80008000000 */
[----:B------:R-:W-:-:S04]  /*04e0*/  ULOP3.LUT UR4, UR4, 0x1, URZ, 0xc0, !UPT ;  /* 0x0000000104047892 */ /* 0x000fc8000f8ec0ff */
[----:B------:R-:W-:Y:S02]  /*04f0*/  UISETP.NE.U32.AND UP3, UPT, UR4, 0x1, UPT ;  /* 0x000000010400788c */ /* 0x000fe4000bf65070 */
.L_x_8:
[----:B-1----:R-:W1:Y:S02]  /*0500*/  SHFL.IDX PT, R0, R3, RZ, 0x1f ;  /* 0x00001fff03007589 */ /* 0x002e6400000e0000 */
[----:B-1----:R-:W-:-:S13]  /*0510*/  ISETP.NE.AND P0, PT, R0, RZ, PT ;  /* 0x000000ff0000720c */ /* 0x002fda0003f05270 */
[----:B------:R-:W-:Y:S05]  /*0520*/  @P0 BRA `(.L_x_9) ;  /* 0x0000000000e40947 */ /* 0x000fea0003800000 */
[----:B------:R-:W-:Y:S01]  /*0530*/  ELECT P0, URZ, PT ;  /* 0x0000000000ff782f */ /* 0x000fe20003800000 */
[----:B------:R-:W-:-:S12]  /*0540*/  BSSY.RECONVERGENT B0, `(.L_x_9) ;  /* 0x0000037000007945 */ /* 0x000fd80003800200 */
[----:B------:R-:W-:Y:S05]  /*0550*/  @!P0 BRA `(.L_x_10) ;  /* 0x0000000000d48947 */ /* 0x000fea0003800000 */
[----:B------:R-:W1:Y:S01]  /*0560*/  S2UR UR4, SR_CgaCtaId ;  /* 0x00000000000479c3 */ /* 0x000e620000008800 */
[----:B------:R-:W-:Y:S01]  /*0570*/  UMOV UR5, 0x400 ;  /* 0x0000040000057882 */ /* 0x000fe20000000000 */
[----:B------:R-:W-:Y:S01]  /*0580*/  UMOV UR8, 0x1 ;  /* 0x0000000100087882 */ /* 0x000fe20000000000 */
[----:B------:R-:W-:Y:S01]  /*0590*/  UMOV UR6, 0x2 ;  /* 0x0000000200067882 */ /* 0x000fe20000000000 */
[----:B------:R-:W-:-:S04]  /*05a0*/  UIADD3 UR8, UPT, UPT, -UR8, 0x100000, URZ ;  /* 0x0010000008087890 */ /* 0x000fc8000fffe1ff */
[----:B------:R-:W-:Y:S02]  /*05b0*/  USHF.L.U32 UR9, UR8, 0xb, URZ ;  /* 0x0000000b08097899 */ /* 0x000fe400080006ff */
[----:B------:R-:W-:Y:S02]  /*05c0*/  USHF.L.U32 UR8, UR8, 0x1, URZ ;  /* 0x0000000108087899 */ /* 0x000fe400080006ff */
[----:B------:R-:W-:-:S04]  /*05d0*/  UIADD3 UR6, UPT, UPT, -UR6, 0x100000, URZ ;  /* 0x0010000006067890 */ /* 0x000fc8000fffe1ff */
[----:B------:R-:W-:Y:S02]  /*05e0*/  USHF.L.U32 UR7, UR6, 0xb, URZ ;  /* 0x0000000b06077899 */ /* 0x000fe400080006ff */
[----:B------:R-:W-:Y:S02]  /*05f0*/  USHF.L.U32 UR6, UR6, 0x1, URZ ;  /* 0x0000000106067899 */ /* 0x000fe400080006ff */
[----:B-1----:R-:W-:Y:S01]  /*0600*/  ULEA UR4, UR4, UR5, 0x18 ;  /* 0x0000000504047291 */ /* 0x002fe2000f8ec0ff */
[----:B------:R-:W1:Y:S11]  /*0610*/  FENCE.VIEW.ASYNC.S ;  /* 0x00000000000073c6 */ /* 0x000e760000000000 */
[----:B-1----:R1:W2:Y:S01]  /*0620*/  SYNCS.EXCH.64 URZ, [UR4], UR8 ;  /* 0x0000000804ff75b2 */ /* 0x0022a20008000100 */
[----:B------:R1:W3:Y:S01]  /*0630*/  SYNCS.EXCH.64 URZ, [UR4+0xa0], UR6 ;  /* 0x0000a00604ff75b2 */ /* 0x0002e20008000100 */
[----:B------:R1:W4:Y:S01]  /*0640*/  SYNCS.EXCH.64 URZ, [UR4+0x8], UR8 ;  /* 0x0000080804ff75b2 */ /* 0x0003220008000100 */
[----:B------:R1:W1:Y:S01]  /*0650*/  SYNCS.EXCH.64 URZ, [UR4+0xa8], UR6 ;  /* 0x0000a80604ff75b2 */ /* 0x0002620008000100 */
        /* <DEDUP_REMOVED lines=36> */
[----:B--234-:R-:W-:Y:S01]  /*08a0*/  NOP ;  /* 0x0000000000007918 */ /* 0x01cfe20000000000 */
.L_x_10:
[----:B-1----:R-:W-:Y:S05]  /*08b0*/  BSYNC.RECONVERGENT B0 ;  /* 0x0000000000007941 */ /* 0x002fea0003800200 */
.L_x_9:
[----:B------:R-:W1:Y:S01]  /*08c0*/  SHFL.IDX PT, R0, R3, RZ, 0x1f ;  /* 0x00001fff03007589 */ /* 0x000e6200000e0000 */
[----:B------:R-:W-:Y:S01]  /*08d0*/  NOP ;  /* 0x0000000000007918 */ /* 0x000fe20000000000 */
[----:B-1----:R-:W-:-:S13]  /*08e0*/  ISETP.NE.AND P0, PT, R0, 0x1, PT ;  /* 0x000000010000780c */ /* 0x002fda0003f05270 */
[----:B------:R-:W-:Y:S05]  /*08f0*/  @P0 BRA `(.L_x_11) ;  /* 0x0000000000400947 */ /* 0x000fea0003800000 */
        /* <DEDUP_REMOVED lines=9> */
[----:B------:R-:W-:Y:S01]  /*0990*/  USHF.L.U32 UR6, UR6, 0x1, URZ ;  /* 0x0000000106067899 */ /* 0x000fe200080006ff */
[----:B------:R-:W-:Y:S01]  /*09a0*/  ELECT P0, URZ, PT ;  /* 0x0000000000ff782f */ /* 0x000fe20003800000 */
[----:B-1----:R-:W-:Y:S01]  /*09b0*/  ULEA UR4, UR4, UR5, 0x18 ;  /* 0x0000000504047291 */ /* 0x002fe2000f8ec0ff */
[----:B------:R-:W1:Y:S11]  /*09c0*/  FENCE.VIEW.ASYNC.S ;  /* 0x00000000000073c6 */ /* 0x000e760000000000 */
[----:B-1----:R1:W2:Y:S01]  /*09d0*/  SYNCS.EXCH.64 URZ, [UR4+0x140], UR8 ;  /* 0x0001400804ff75b2 */ /* 0x0022a20008000100 */
[----:B------:R1:W3:Y:S01]  /*09e0*/  SYNCS.EXCH.64 URZ, [UR4+0x148], UR6 ;  /* 0x0001480604ff75b2 */ /* 0x0002e20008000100 */
[----:B------:R-:W-:Y:S01]  /*09f0*/  NOP ;  /* 0x0000000000007918 */ /* 0x000fe20000000000 */
.L_x_11:
[----:B------:R-:W4:Y:S01]  /*0a00*/  SHFL.IDX PT, R0, R3, RZ, 0x1f ;  /* 0x00001fff03007589 */ /* 0x000f2200000e0000 */
[----:B------:R-:W-:Y:S01]  /*0a10*/  NOP ;  /* 0x0000000000007918 */ /* 0x000fe20000000000 */
[----:B----4-:R-:W-:-:S13]  /*0a20*/  ISETP.NE.AND P0, PT, R0, 0x3, PT ;  /* 0x000000030000780c */ /* 0x010fda0003f05270 */
[----:B------:R-:W-:Y:S05]  /*0a30*/  @P0 BRA `(.L_x_12) ;  /* 0x0000000000300947 */ /* 0x000fea0003800000 */
[----:B-1----:R-:W1:Y:S01]  /*0a40*/  S2UR UR4, SR_CgaCtaId ;  /* 0x00000000000479c3 */ /* 0x002e620000008800 */
[----:B------:R-:W-:Y:S01]  /*0a50*/  UMOV UR5, 0x400 ;  /* 0x0000040000057882 */ /* 0x000fe20000000000 */
[----:B------:R-:W-:Y:S01]  /*0a60*/  UMOV UR6, 0x20 ;  /* 0x0000002000067882 */ /* 0x000fe20000000000 */
[----:B------:R-:W-:Y:S01]  /*0a70*/  ELECT P0, URZ, PT ;  /* 0x0000000000ff782f */ /* 0x000fe20003800000 */
[----:B------:R-:W-:-:S04]  /*0a80*/  UIADD3 UR6, UPT, UPT, -UR6, 0x100000, URZ ;  /* 0x0010000006067890 */ /* 0x000fc8000fffe1ff */
[----:B------:R-:W-:Y:S02]  /*0a90*/  USHF.L.U32 UR7, UR6, 0xb, URZ ;  /* 0x0000000b06077899 */ /* 0x000fe400080006ff */
[----:B------:R-:W-:Y:S02]  /*0aa0*/  USHF.L.U32 UR6, UR6, 0x1, URZ ;  /* 0x0000000106067899 */ /* 0x000fe400080006ff */
[----:B-1----:R-:W-:Y:S01]  /*0ab0*/  ULEA UR4, UR4, UR5, 0x18 ;  /* 0x0000000504047291 */ /* 0x002fe2000f8ec0ff */
[----:B------:R-:W1:Y:S11]  /*0ac0*/  FENCE.VIEW.ASYNC.S ;  /* 0x00000000000073c6 */ /* 0x000e760000000000 */
[----:B-1----:R4:W1:Y:S01]  /*0ad0*/  SYNCS.EXCH.64 URZ, [UR4+0x150], UR6 ;  /* 0x0001500604ff75b2 */ /* 0x0028620008000100 */
[----:B------:R4:W1:Y:S02]  /*0ae0*/  SYNCS.EXCH.64 URZ, [UR4+0x158], UR6 ;  /* 0x0001580604ff75b2 */ /* 0x0008640008000100 */
[----:B----4-:R-:W-:Y:S01]  /*0af0*/  NOP ;  /* 0x0000000000007918 */ /* 0x010fe20000000000 */
.L_x_12:
[----:B------:R-:W4:Y:S01]  /*0b00*/  SHFL.IDX PT, R0, R3, RZ, 0x1f ;  /* 0x00001fff03007589 */ /* 0x000f2200000e0000 */
[----:B------:R-:W-:Y:S01]  /*0b10*/  NOP ;  /* 0x0000000000007918 */ /* 0x000fe20000000000 */
[----:B----4-:R-:W-:-:S13]  /*0b20*/  ISETP.NE.AND P0, PT, R0, 0x4, PT ;  /* 0x000000040000780c */ /* 0x010fda0003f05270 */
[----:B------:R-:W-:Y:S05]  /*0b30*/  @P0 BRA `(.L_x_13) ;  /* 0x00000000004c0947 */ /* 0x000fea0003800000 */
[----:B-1----:R-:W1:Y:S01]  /*0b40*/  S2UR UR4, SR_CgaCtaId ;  /* 0x00000000000479c3 */ /* 0x002e620000008800 */
[----:B------:R-:W-:Y:S01]  /*0b50*/  UMOV UR6, 0x1e0 ;  /* 0x000001e000067882 */ /* 0x000fe20000000000 */
[----:B------:R-:W-:Y:S01]  /*0b60*/  UMOV UR5, 0x400 ;  /* 0x0000040000057882 */ /* 0x000fe20000000000 */
[----:B------:R-:W-:Y:S01]  /*0b70*/  USEL UR6, UR6, 0x1a0, UP3 ;  /* 0x000001a006067887 */ /* 0x000fe20009800000 */
[----:B------:R-:W-:Y:S01]  /*0b80*/  UMOV UR8, 0x1 ;  /* 0x0000000100087882 */ /* 0x000fe20000000000 */
[----:B------:R-:W-:Y:S01]  /*0b90*/  ELECT P0, URZ, PT ;  /* 0x0000000000ff782f */ /* 0x000fe20003800000 */
        /* <DEDUP_REMOVED lines=8> */
[----:B-1----:R4:W1:Y:S01]  /*0c20*/  SYNCS.EXCH.64 URZ, [UR4+0x160], UR8 ;  /* 0x0001600804ff75b2 */ /* 0x0028620008000100 */
[----:B------:R4:W1:Y:S01]  /*0c30*/  SYNCS.EXCH.64 URZ, [UR4+0x170], UR6 ;  /* 0x0001700604ff75b2 */ /* 0x0008620008000100 */
[----:B------:R4:W1:Y:S01]  /*0c40*/  SYNCS.EXCH.64 URZ, [UR4+0x168], UR8 ;  /* 0x0001680804ff75b2 */ /* 0x0008620008000100 */
[----:B------:R4:W1:Y:S02]  /*0c50*/  SYNCS.EXCH.64 URZ, [UR4+0x178], UR6 ;  /* 0x0001780604ff75b2 */ /* 0x0008640008000100 */
[----:B----4-:R-:W-:Y:S01]  /*0c60*/  NOP ;  /* 0x0000000000007918 */ /* 0x010fe20000000000 */
.L_x_13:
[----:B------:R-:W4:Y:S01]  /*0c70*/  SHFL.IDX PT, R0, R3, RZ, 0x1f ;  /* 0x00001fff03007589 */ /* 0x000f2200000e0000 */
[----:B------:R-:W-:Y:S01]  /*0c80*/  NOP ;  /* 0x0000000000007918 */ /* 0x000fe20000000000 */
[----:B----4-:R-:W-:-:S13]  /*0c90*/  ISETP.NE.AND P0, PT, R0, 0x5, PT ;  /* 0x000000050000780c */ /* 0x010fda0003f05270 */
[----:B------:R-:W-:Y:S05]  /*0ca0*/  @P0 BRA `(.L_x_14) ;  /* 0x0000000000580947 */ /* 0x000fea0003800000 */
[----:B-1----:R-:W1:Y:S01]  /*0cb0*/  S2UR UR4, SR_CgaCtaId ;  /* 0x00000000000479c3 */ /* 0x002e620000008800 */
        /* <DEDUP_REMOVED lines=12> */
[----:B-1----:R4:W1:Y:S01]  /*0d80*/  SYNCS.EXCH.64 URZ, [UR4+0x180], UR8 ;  /* 0x0001800804ff75b2 */ /* 0x0028620008000100 */
[----:B------:R4:W1:Y:S01]  /*0d90*/  SYNCS.EXCH.64 URZ, [UR4+0x1a0], UR6 ;  /* 0x0001a00604ff75b2 */ /* 0x0008620008000100 */
[----:B------:R4:W1:Y:S01]  /*0da0*/  SYNCS.EXCH.64 URZ, [UR4+0x188], UR8 ;  /* 0x0001880804ff75b2 */ /* 0x0008620008000100 */
[----:B------:R4:W1:Y:S01]  /*0db0*/  SYNCS.EXCH.64 URZ, [UR4+0x1a8], UR6 ;  /* 0x0001a80604ff75b2 */ /* 0x0008620008000100 */
[----:B------:R4:W1:Y:S01]  /*0dc0*/  SYNCS.EXCH.64 URZ, [UR4+0x190], UR8 ;  /* 0x0001900804ff75b2 */ /* 0x0008620008000100 */
[----:B------:R4:W1:Y:S01]  /*0dd0*/  SYNCS.EXCH.64 URZ, [UR4+0x1b0], UR6 ;  /* 0x0001b00604ff75b2 */ /* 0x0008620008000100 */
[----:B------:R4:W1:Y:S01]  /*0de0*/  SYNCS.EXCH.64 URZ, [UR4+0x198], UR8 ;  /* 0x0001980804ff75b2 */ /* 0x0008620008000100 */
[----:B------:R4:W1:Y:S02]  /*0df0*/  SYNCS.EXCH.64 URZ, [UR4+0x1b8], UR6 ;  /* 0x0001b80604ff75b2 */ /* 0x0008640008000100 */
[----:B----4-:R-:W-:Y:S01]  /*0e00*/  NOP ;  /* 0x0000000000007918 */ /* 0x010fe20000000000 */
.L_x_14:
[----:B------:R-:W4:Y:S01]  /*0e10*/  SHFL.IDX PT, R0, R3, RZ, 0x1f ;  /* 0x00001fff03007589 */ /* 0x000f2200000e0000 */
[----:B------:R-:W1:Y:S01]  /*0e20*/  S2UR UR38, SR_CgaCtaId ;  /* 0x00000000002679c3 */ /* 0x000e620000008800 */
[----:B------:R-:W-:Y:S01]  /*0e30*/  NOP ;  /* 0x0000000000007918 */ /* 0x000fe20000000000 */
[----:B----4-:R-:W-:-:S13]  /*0e40*/  ISETP.NE.AND P0, PT, R0, 0x3, PT ;  /* 0x000000030000780c */ /* 0x010fda0003f05270 */
[----:B-1----:R-:W-:Y:S05]  /*0e50*/  @P0 BRA `(.L_x_15) ;  /* 0x0000000000340947 */ /* 0x002fea0003800000 */
[----:B------:R-:W-:Y:S01]  /*0e60*/  UMOV UR4, 0x400 ;  /* 0x0000040000047882 */ /* 0x000fe20000000000 */
[----:B------:R-:W-:Y:S01]  /*0e70*/  UMOV UR6, 0x20 ;  /* 0x0000002000067882 */ /* 0x000fe20000000000 */
[----:B------:R-:W-:Y:S02]  /*0e80*/  ULEA UR4, UR38, UR4, 0x18 ;  /* 0x0000000426047291 */ /* 0x000fe4000f8ec0ff */
[----:B------:R-:W-:-:S04]  /*0e90*/  UIADD3 UR6, UPT, UPT, -UR6, 0x100000, URZ ;  /* 0x0010000006067890 */ /* 0x000fc8000fffe1ff */
[----:B------:R-:W-:Y:S02]  /*0ea0*/  USHF.L.U32 UR7, UR6, 0xb, URZ ;  /* 0x0000000b06077899 */ /* 0x000fe400080006ff */
[----:B------:R-:W-:Y:S01]  /*0eb0*/  USHF.L.U32 UR6, UR6, 0x1, URZ ;  /* 0x0000000106067899 */ /* 0x000fe200080006ff */
[----:B------:R-:W-:Y:S01]  /*0ec0*/  ELECT P0, URZ, PT ;  /* 0x0000000000ff782f */ /* 0x000fe20003800000 */
[----:B------:R-:W1:Y:S10]  /*0ed0*/  FENCE.VIEW.ASYNC.S ;  /* 0x00000000000073c6 */ /* 0x000e740000000000 */
[----:B-1----:R1:W4:Y:S01]  /*0ee0*/  SYNCS.EXCH.64 URZ, [UR4+0x1c0], UR6 ;  /* 0x0001c00604ff75b2 */ /* 0x0023220008000100 */
[----:B------:R1:W1:Y:S01]  /*0ef0*/  SYNCS.EXCH.64 URZ, [UR4+0x1d0], UR6 ;  /* 0x0001d00604ff75b2 */ /* 0x0002620008000100 */
[----:B------:R1:W1:Y:S01]  /*0f00*/  SYNCS.EXCH.64 URZ, [UR4+0x1c8], UR6 ;  /* 0x0001c80604ff75b2 */ /* 0x0002620008000100 */
[----:B------:R1:W1:Y:S01]  /*0f10*/  SYNCS.EXCH.64 URZ, [UR4+0x1d8], UR6 ;  /* 0x0001d80604ff75b2 */ /* 0x0002620008000100 */
[----:B------:R-:W-:Y:S01]  /*0f20*/  NOP ;  /* 0x0000000000007918 */ /* 0x000fe20000000000 */
.L_x_15:
[----:B-1----:R-:W1:Y:S01]  /*0f30*/  LDCU UR4, c[0x0][0x36c] ;  /* 0x00006d80ff0477ac */ /* 0x002e620008000800 */
[----:B------:R-:W-:Y:S01]  /*0f40*/  ISETP.NE.OR P3, PT, R2, 0x2, !P3 ;  /* 0x000000020200780c */ /* 0x000fe20005f65670 */
[----:B------:R-:W-:Y:S01]  /*0f50*/  NOP ;  /* 0x0000000000007918 */ /* 0x000fe20000000000 */
[----:B------:R-:W-:Y:S01]  /*0f60*/  LOP3.LUT R14, R6, 0x1f, RZ, 0xc0, !PT ;  /* 0x0000001f060e7812 */ /* 0x000fe200078ec0ff */
[----:B------:R-:W-:Y:S02]  /*0f70*/  UISETP.NE.AND UP4, UPT, UR14, 0x2, UPT ;  /* 0x000000020e00788c */ /* 0x000fe4000bf85270 */
[----:B------:R-:W-:Y:S02]  /*0f80*/  UISETP.NE.AND UP5, UPT, UR14, URZ, UPT ;  /* 0x000000ff0e00728c */ /* 0x000fe4000bfa5270 */
[----:B-1----:R-:W-:-:S09]  /*0f90*/  UISETP.EQ.U32.AND UP6, UPT, UR4, 0x1, UPT ;  /* 0x000000010400788c */ /* 0x002fd2000bfc2070 */
[----:B------:R-:W-:Y:S05]  /*0fa0*/  BRA.U !UP6, `(.L_x_16) ;  /* 0x000000010e087547 */ /* 0x000fea000b800000 */
[----:B--234-:R-:W-:Y:S01]  /*0fb0*/  UCGABAR_ARV ;  /* 0x00000000000079c7 */ /* 0x01cfe20008000000 */
[----:B------:R-:W-:Y:S05]  /*0fc0*/  BRA `(.L_x_17) ;  /* 0x0000000000047947 */ /* 0x000fea0003800000 */
.L_x_16:
[----:B--234-:R-:W-:Y:S01]  /*0fd0*/  NOP ;  /* 0x0000000000007918 */ /* 0x01cfe20000000000 */
.L_x_17:
[----:B------:R-:W1:Y:S01]  /*0fe0*/  S2UR UR46, SR_CTAID.X ;  /* 0x00000000002e79c3 */ /* 0x000e620000002500 */
[----:B------:R-:W-:-:S05]  /*0ff0*/  CS2R.32 R252, SR_CgaSize ;  /* 0x0000000000fc7805 */ /* 0x000fca0000008a00 */
[----:B------:R-:W-:-:S05]  /*1000*/  IMAD R252, R252, -0xa0, RZ ;  /* 0xffffff60fcfc7824 */ /* 0x000fca00078e02ff */
[----:B------:R-:W-:-:S14]  /*1010*/  R2UR UR5, R252 ;  /* 0x00000000fc0572ca */ /* 0x000fdc00000e0000 */
[----:B------:R-:W2:Y:S01]  /*1020*/  LDCU UR5, c[0x0][UR5+0x2b0] ;  /* 0x00005600050577ac */ /* 0x000ea20008000800 */
[----:B------:R-:W-:-:S05]  /*1030*/  CS2R.32 R252, SR_CgaSize ;  /* 0x0000000000fc7805 */ /* 0x000fca0000008a00 */
[----:B------:R-:W-:-:S05]  /*1040*/  IMAD R252, R252, -0xa0, RZ ;  /* 0xffffff60fcfc7824 */ /* 0x000fca00078e02ff */
[----:B------:R-:W-:-:S14]  /*1050*/  R2UR UR4, R252 ;  /* 0x00000000fc0472ca */ /* 0x000fdc00000e0000 */
[----:B------:R-:W3:Y:S01]  /*1060*/  LDCU UR4, c[0x0][UR4+0x2b4] ;  /* 0x00005680040477ac */ /* 0x000ee20008000800 */
[----:B------:R-:W4:Y:S01]  /*1070*/  S2UR UR47, SR_CTAID.Y ;  /* 0x00000000002f79c3 */ /* 0x000f220000002600 */
[----:B------:R-:W-:-:S05]  /*1080*/  CS2R.32 R252, SR_CgaSize ;  /* 0x0000000000fc7805 */ /* 0x000fca0000008a00 */
[----:B------:R-:W-:-:S05]  /*1090*/  IMAD R252, R252, -0xa0, RZ ;  /* 0xffffff60fcfc7824 */ /* 0x000fca00078e02ff */
[----:B------:R-:W-:-:S14]  /*10a0*/  R2UR UR7, R252 ;  /* 0x00000000fc0772ca */ /* 0x000fdc00000e0000 */
[----:B------:R-:W5:Y:S01]  /*10b0*/  LDCU UR7, c[0x0][UR7+0x2a0] ;  /* 0x00005400070777ac */ /* 0x000f620008000800 */
[----:B------:R-:W-:-:S05]  /*10c0*/  CS2R.32 R252, SR_CgaSize ;  /* 0x0000000000fc7805 */ /* 0x000fca0000008a00 */
[----:B------:R-:W-:-:S05]  /*10d0*/  IMAD R252, R252, -0xa0, RZ ;  /* 0xffffff60fcfc7824 */ /* 0x000fca00078e02ff */
[----:B------:R-:W-:-:S14]  /*10e0*/  R2UR UR8, R252 ;  /* 0x00000000fc0872ca */ /* 0x000fdc00000e0000 */
[----:B------:R-:W5:Y:S01]  /*10f0*/  LDCU UR8, c[0x0][UR8+0x2a4] ;  /* 0x00005480080877ac */ /* 0x000f620008000800 */
[----:B------:R-:W3:Y:S01]  /*1100*/  LDCU UR22, c[0x0][0xb24] ;  /* 0x00016480ff1677ac */ /* 0x000ee20008000800 */
[----:B------:R-:W3:Y:S01]  /*1110*/  LDCU UR15, c[0x0][0xb24] ;  /* 0x00016480ff0f77ac */ /* 0x000ee20008000800 */
[----:B-1----:R-:W-:Y:S01]  /*1120*/  I2FP.F32.U32 R0, UR46 ;  /* 0x0000002e00007c45 */ /* 0x002fe20008201000 */
[----:B------:R-:W1:Y:S04]  /*1130*/  LDCU UR24, c[0x0][0xb30] ;  /* 0x00016600ff1877ac */ /* 0x000e680008000800 */
[----:B--2---:R-:W-:Y:S01]  /*1140*/  FMUL R0, R0, UR5 ;  /* 0x0000000500007c20 */ /* 0x004fe20008400000 */
[----:B----4-:R-:W-:-:S03]  /*1150*/  I2FP.F32.U32 R3, UR47 ;  /* 0x0000002f00037c45 */ /* 0x010fc60008201000 */
[----:B------:R-:W2:Y:S02]  /*1160*/  F2I.U32.TRUNC.NTZ R2, R0 ;  /* 0x0000000000027305 */ /* 0x000ea4000020f000 */
[----:B--2---:R-:W-:Y:S01]  /*1170*/  R2UR UR6, R2 ;  /* 0x00000000020672ca */ /* 0x004fe200000e0000 */
[----:B---3--:R-:W-:Y:S01]  /*1180*/  FMUL R0, R3, UR4 ;  /* 0x0000000403007c20 */ /* 0x008fe20008400000 */
[----:B------:R-:W-:Y:S01]  /*1190*/  ULOP3.LUT UR4, UR38, 0x1, URZ, 0xc0, !UPT ;  /* 0x0000000126047892 */ /* 0x000fe2000f8ec0ff */
[----:B------:R-:W-:-:S03]  /*11a0*/  PRMT R3, RZ, 0x7610, R3 ;  /* 0x00007610ff037816 */ /* 0x000fc60000000003 */
[----:B------:R-:W-:Y:S01]  /*11b0*/  UISETP.NE.U32.AND UP0, UPT, UR4, 0x1, UPT ;  /* 0x000000010400788c */ /* 0x000fe2000bf05070 */
[----:B------:R-:W2:Y:S03]  /*11c0*/  F2I.U32.TRUNC.NTZ R0, R0 ;  /* 0x0000000000007305 */ /* 0x000ea6000020f000 */
[----:B------:R-:W-:-:S03]  /*11d0*/  USEL UR4, URZ, 0xf00, UP0 ;  /* 0x00000f00ff047887 */ /* 0x000fc60008000000 */
[----:B------:R-:W-:-:S04]  /*11e0*/  UIADD3 UR6, UPT, UPT, -UR6, URZ, URZ ;  /* 0x000000ff06067290 */ /* 0x000fc8000fffe1ff */
[----:B-----5:R-:W-:Y:S01]  /*11f0*/  UIMAD UR6, UR7, UR6, UR46 ;  /* 0x00000006070672a4 */ /* 0x020fe2000f8e022e */
[----:B--2---:R-:W-:-:S05]  /*1200*/  R2UR UR5, R0 ;  /* 0x00000000000572ca */ /* 0x004fca00000e0000 */
[----:B------:R-:W-:-:S05]  /*1210*/  IMAD.U32 R4, RZ, RZ, UR6 ;  /* 0x00000006ff047e24 */ /* 0x000fca000f8e00ff */
[----:B------:R2:W-:Y:S03]  /*1220*/  STL [R1], R4 ;  /* 0x0000000401007387 */ /* 0x0005e60000100800 */
[----:B------:R-:W-:-:S04]  /*1230*/  UIADD3 UR5, UPT, UPT, -UR5, URZ, URZ ;  /* 0x000000ff05057290 */ /* 0x000fc8000fffe1ff */
[----:B------:R-:W-:-:S06]  /*1240*/  UIMAD UR5, UR8, UR5, UR47 ;  /* 0x00000005080572a4 */ /* 0x000fcc000f8e022f */
[----:B------:R-:W-:Y:S01]  /*1250*/  IMAD.U32 R252, RZ, RZ, UR5 ;  /* 0x00000005fffc7e24 */ /* 0x000fe2000f8e00ff */
[----:B-1----:R-:W-:Y:S06]  /*1260*/  BRA.U UP5, `(.L_x_18) ;  /* 0x0000000105307547 */ /* 0x002fec000b800000 */
[----:B------:R-:W-:Y:S02]  /*1270*/  R2UR UR5, R252 ;  /* 0x00000000fc0572ca */ /* 0x000fe400000e0000 */
[----:B------:R-:W-:-:S11]  /*1280*/  R2UR UR7, R4 ;  /* 0x00000000040772ca */ /* 0x000fd600000e0000 */
[----:B------:R-:W-:-:S04]  /*1290*/  UISETP.NE.AND UP0, UPT, UR5, URZ, UPT ;  /* 0x000000ff0500728c */ /* 0x000fc8000bf05270 */
[----:B------:R-:W-:-:S04]  /*12a0*/  UISETP.EQ.OR UP0, UPT, UR7, URZ, !UP0 ;  /* 0x000000ff0700728c */ /* 0x000fc8000c702670 */
[----:B------:R-:W-:Y:S02]  /*12b0*/  USEL UR6, URZ, 0x1, !UP0 ;  /* 0x00000001ff067887 */ /* 0x000fe4000c000000 */
[----:B------:R-:W-:-:S04]  /*12c0*/  UISETP.NE.AND UP0, UPT, UR5, URZ, UPT ;  /* 0x000000ff0500728c */ /* 0x000fc8000bf05270 */
[----:B------:R-:W-:Y:S02]  /*12d0*/  USEL UR5, URZ, 0x2, UP0 ;  /* 0x00000002ff057887 */ /* 0x000fe40008000000 */
[----:B------:R-:W-:-:S04]  /*12e0*/  UISETP.NE.AND UP0, UPT, UR7, 0x1, UPT ;  /* 0x000000010700788c */ /* 0x000fc8000bf05270 */
[----:B------:R-:W-:-:S04]  /*12f0*/  USEL UR5, UR5, 0x2, UP0 ;  /* 0x0000000205057887 */ /* 0x000fc80008000000 */
[----:B------:R-:W-:-:S06]  /*1300*/  UIADD3 UR5, UPT, UPT, UR6, UR5, URZ ;  /* 0x0000000506057290 */ /* 0x000fcc000fffe0ff */
[----:B------:R-:W-:-:S05]  /*1310*/  IMAD.U32 R0, RZ, RZ, UR5 ;  /* 0x00000005ff007e24 */ /* 0x000fca000f8e00ff */
[----:B------:R-:W-:-:S07]  /*1320*/  PRMT R3, R0, 0x7610, R3 ;  /* 0x0000761000037816 */ /* 0x000fce0000000003 */
.L_x_18:
[----:B------:R-:W1:Y:S01]  /*1330*/  S2UR UR36, SR_CTAID.Z ;  /* 0x00000000002479c3 */ /* 0x000e620000002700 */
[----:B------:R-:W-:-:S09]  /*1340*/  UISETP.GE.AND UP0, UPT, UR22, 0x1, UPT ;  /* 0x000000011600788c */ /* 0x000fd2000bf06270 */
[----:B------:R-:W-:Y:S05]  /*1350*/  BRA.U !UP0, `(.L_x_19) ;  /* 0x0000000108d07547 */ /* 0x000fea000b800000 */
[----:B------:R-:W3:Y:S01]  /*1360*/  LDCU.128 UR16, c[0x0][0xb10] ;  /* 0x00016200ff1077ac */ /* 0x000ee20008000c00 */
[----:B------:R-:W4:Y:S01]  /*1370*/  LDCU UR23, c[0x0][0xb0c] ;  /* 0x00016180ff1777ac */ /* 0x000f220008000800 */
[----:B------:R-:W5:Y:S01]  /*1380*/  LDCU UR7, c[0x0][0x370] ;  /* 0x00006e00ff0777ac */ /* 0x000f620008000800 */
[----:B------:R-:W2:Y:S01]  /*1390*/  LDCU UR8, c[0x0][0x374] ;  /* 0x00006e80ff0877ac */ /* 0x000ea20008000800 */
[----:B------:R-:W1:Y:S01]  /*13a0*/  LDCU UR9, c[0x0][0xb20] ;  /* 0x00016400ff0977ac */ /* 0x000e620008000800 */
[----:B---3--:R-:W-:Y:S02]  /*13b0*/  UIMAD.WIDE.U32 UR10, UR46, UR16, URZ ;  /* 0x000000102e0a72a5 */ /* 0x008fe4000f8e00ff */
[----:B----4-:R-:W-:Y:S02]  /*13c0*/  UISETP.NE.AND UP0, UPT, UR23, 0x1, UPT ;  /* 0x000000011700788c */ /* 0x010fe4000bf05270 */
[----:B------:R-:W-:Y:S02]  /*13d0*/  UISETP.NE.AND UP1, UPT, UR22, 0x1, UPT ;  /* 0x000000011600788c */ /* 0x000fe4000bf25270 */
[----:B-----5:R-:W-:Y:S01]  /*13e0*/  UIMAD.WIDE.U32 UR12, UR7, UR16, URZ ;  /* 0x00000010070c72a5 */ /* 0x020fe2000f8e00ff */
[----:B------:R-:W-:Y:S01]  /*13f0*/  UMOV UR6, UR11 ;  /* 0x0000000b00067c82 */ /* 0x000fe20008000000 */
[----:B------:R-:W-:-:S02]  /*1400*/  UIMAD.WIDE.U32 UR20, UR47, UR19, URZ ;  /* 0x000000132f1472a5 */ /* 0x000fc4000f8e00ff */
[----:B------:R-:W-:Y:S01]  /*1410*/  USHF.R.U32.HI UR6, URZ, UR17, UR6 ;  /* 0x00000011ff067299 */ /* 0x000fe20008011606 */
[----:B------:R-:W3:Y:S02]  /*1420*/  LDCU.64 UR10, c[0x0][0xb28] ;  /* 0x00016500ff0a77ac */ /* 0x000ee40008000a00 */
[----:B------:R-:W-:Y:S01]  /*1430*/  UMOV UR12, UR13 ;  /* 0x0000000d000c7c82 */ /* 0x000fe20008000000 */
[----:B------:R-:W-:Y:S02]  /*1440*/  USEL UR6, UR46, UR6, !UP0 ;  /* 0x000000062e067287 */ /* 0x000fe4000c000000 */
[----:B------:R-:W-:Y:S02]  /*1450*/  @UP0 USHF.R.U32.HI UR7, URZ, UR17, UR12 ;  /* 0x00000011ff070299 */ /* 0x000fe4000801160c */
[----:B------:R-:W-:Y:S02]  /*1460*/  UISETP.NE.AND UP0, UPT, UR18, 0x1, UPT ;  /* 0x000000011200788c */ /* 0x000fe4000bf05270 */
[----:B--2---:R-:W-:Y:S01]  /*1470*/  UIMAD.WIDE.U32 UR12, UR8, UR19, URZ ;  /* 0x00000013080c72a5 */ /* 0x004fe2000f8e00ff */
[----:B------:R-:W-:-:S02]  /*1480*/  UMOV UR5, UR21 ;  /* 0x0000001500057c82 */ /* 0x000fc40008000000 */
[----:B-1----:R-:W-:-:S04]  /*1490*/  USHF.R.U32.HI UR5, URZ, UR9, UR5 ;  /* 0x00000009ff057299 */ /* 0x002fc80008011605 */
[----:B------:R-:W-:Y:S01]  /*14a0*/  UMOV UR12, UR13 ;  /* 0x0000000d000c7c82 */ /* 0x000fe20008000000 */
[----:B---3--:R-:W-:Y:S02]  /*14b0*/  UIMAD.WIDE.U32 UR16, UR7, UR10, URZ ;  /* 0x0000000a071072a5 */ /* 0x008fe4000f8e00ff */
[----:B------:R-:W-:Y:S02]  /*14c0*/  @UP0 USHF.R.U32.HI UR8, URZ, UR9, UR12 ;  /* 0x00000009ff080299 */ /* 0x000fe4000801160c */
[----:B------:R-:W-:Y:S02]  /*14d0*/  USEL UR5, UR47, UR5, !UP0 ;  /* 0x000000052f057287 */ /* 0x000fe4000c000000 */
[----:B------:R-:W-:Y:S01]  /*14e0*/  UIMAD.WIDE.U32 UR12, UR8, UR10, URZ ;  /* 0x0000000a080c72a5 */ /* 0x000fe2000f8e00ff */
[----:B------:R-:W-:Y:S02]  /*14f0*/  UMOV UR16, UR17 ;  /* 0x0000001100107c82 */ /* 0x000fe40008000000 */
[----:B------:R-:W-:-:S04]  /*1500*/  @UP1 USHF.R.U32.HI UR7, URZ, UR11, UR16 ;  /* 0x0000000bff071299 */ /* 0x000fc80008011610 */
[----:B------:R-:W-:Y:S01]  /*1510*/  UMOV UR12, UR13 ;  /* 0x0000000d000c7c82 */ /* 0x000fe20008000000 */
[----:B------:R-:W-:Y:S02]  /*1520*/  UIMAD UR9, UR7, UR22, URZ ;  /* 0x00000016070972a4 */ /* 0x000fe4000f8e02ff */
[----:B------:R-:W-:Y:S02]  /*1530*/  @UP1 USHF.R.U32.HI UR8, URZ, UR11, UR12 ;  /* 0x0000000bff081299 */ /* 0x000fe4000801160c */
[----:B------:R-:W-:Y:S02]  /*1540*/  UIMAD.WIDE.U32 UR12, UR5, UR10, URZ ;  /* 0x0000000a050c72a5 */ /* 0x000fe4000f8e00ff */
[----:B------:R-:W-:Y:S02]  /*1550*/  UIMAD UR8, UR8, UR22, URZ ;  /* 0x00000016080872a4 */ /* 0x000fe4000f8e02ff */
[----:B------:R-:W-:Y:S02]  /*1560*/  UIADD3 UR12, UPT, UPT, -UR6, URZ, URZ ;  /* 0x000000ff060c7290 */ /* 0x000fe4000fffe1ff */
[----:B------:R-:W-:-:S02]  /*1570*/  UISETP.GE.AND UP0, UPT, UR5, UR8, UPT ;  /* 0x000000080500728c */ /* 0x000fc4000bf06270 */
[----:B------:R-:W-:Y:S02]  /*1580*/  UIMAD UR46, UR23, UR12, UR46 ;  /* 0x0000000c172e72a4 */ /* 0x000fe4000f8e022e */
[----:B------:R-:W-:Y:S02]  /*1590*/  UISETP.GE.OR UP0, UPT, UR6, UR9, UP0 ;  /* 0x000000090600728c */ /* 0x000fe40008706670 */
[----:B------:R-:W-:-:S03]  /*15a0*/  UIMAD.WIDE.U32 UR8, UR6, UR10, URZ ;  /* 0x0000000a060872a5 */ /* 0x000fc6000f8e00ff */
[----:B------:R-:W-:Y:S02]  /*15b0*/  UMOV UR10, UR13 ;  /* 0x0000000d000a7c82 */ /* 0x000fe40008000000 */
[----:B------:R-:W-:-:S04]  /*15c0*/  USHF.R.U32.HI UR10, URZ, UR11, UR10 ;  /* 0x0000000bff0a7299 */ /* 0x000fc8000801160a */
[----:B------:R-:W-:Y:S02]  /*15d0*/  USEL UR8, UR5, UR10, !UP1 ;  /* 0x0000000a05087287 */ /* 0x000fe4000c800000 */
[----:B------:R-:W-:Y:S02]  /*15e0*/  @!UP0 USHF.R.U32.HI UR9, URZ, UR11, UR9 ;  /* 0x0000000bff098299 */ /* 0x000fe40008011609 */
[----:B------:R-:W-:Y:S02]  /*15f0*/  UIADD3 UR10, UPT, UPT, -UR8, URZ, URZ ;  /* 0x000000ff080a7290 */ /* 0x000fe4000fffe1ff */
[----:B------:R-:W-:Y:S02]  /*1600*/  @!UP0 USEL UR9, UR6, UR9, !UP1 ;  /* 0x0000000906098287 */ /* 0x000fe4000c800000 */
[----:B------:R-:W-:Y:S02]  /*1610*/  UIMAD UR10, UR22, UR10, UR5 ;  /* 0x0000000a160a72a4 */ /* 0x000fe4000f8e0205 */
[----:B------:R-:W-:-:S02]  /*1620*/  UIADD3 UR11, UPT, UPT, -UR5, URZ, URZ ;  /* 0x000000ff050b7290 */ /* 0x000fc4000fffe1ff */
[----:B------:R-:W-:Y:S02]  /*1630*/  @!UP0 UIMAD UR7, UR10, UR7, UR9 ;  /* 0x000000070a0782a4 */ /* 0x000fe4000f8e0209 */
[----:B------:R-:W-:Y:S02]  /*1640*/  @!UP0 UIADD3 UR8, UPT, UPT, UR8, -UR9, URZ ;  /* 0x8000000908088290 */ /* 0x000fe4000fffe0ff */
[----:B------:R-:W-:Y:S02]  /*1650*/  UIMAD UR11, UR18, UR11, UR47 ;  /* 0x0000000b120b72a4 */ /* 0x000fe4000f8e022f */
[----:B------:R-:W-:-:S03]  /*1660*/  @!UP0 UIMAD UR5, UR8, UR22, UR6 ;  /* 0x00000016080582a4 */ /* 0x000fc6000f8e0206 */
[----:B------:R-:W-:Y:S01]  /*1670*/  @!UP0 UMOV UR6, UR7 ;  /* 0x0000000700068c82 */ /* 0x000fe20008000000 */
[----:B------:R-:W-:Y:S02]  /*1680*/  UIMAD UR47, UR5, UR18, UR11 ;  /* 0x00000012052f72a4 */ /* 0x000fe4000f8e020b */
[----:B------:R-:W-:-:S12]  /*1690*/  UIMAD UR46, UR6, UR23, UR46 ;  /* 0x00000017062e72a4 */ /* 0x000fd8000f8e022e */
.L_x_19:
[----:B------:R-:W-:-:S09]  /*16a0*/  UISETP.NE.AND UP0, UPT, UR24, 0x1, UPT ;  /* 0x000000011800788c */ /* 0x000fd2000bf05270 */
[----:B------:R-:W-:Y:S05]  /*16b0*/  BRA.U UP0, `(.L_x_20) ;  /* 0x0000000100447547 */ /* 0x000fea000b800000 */
[----:B------:R-:W3:Y:S01]  /*16c0*/  LDCU.128 UR16, c[0x0][0xb10] ;  /* 0x00016200ff1077ac */ /* 0x000ee20008000c00 */
[----:B------:R-:W4:Y:S01]  /*16d0*/  LDCU UR10, c[0x0][0xb0c] ;  /* 0x00016180ff0a77ac */ /* 0x000f220008000800 */
[----:B------:R-:W5:Y:S01]  /*16e0*/  LDCU UR11, c[0x0][0xb20] ;  /* 0x00016400ff0b77ac */ /* 0x000f620008000800 */
[----:B---3--:R-:W-:Y:S02]  /*16f0*/  UIMAD.WIDE.U32 UR6, UR46, UR16, URZ ;  /* 0x000000102e0672a5 */ /* 0x008fe4000f8e00ff */
[----:B------:R-:W-:Y:S02]  /*1700*/  UIMAD.WIDE.U32 UR8, UR47, UR19, URZ ;  /* 0x000000132f0872a5 */ /* 0x000fe4000f8e00ff */
[----:B----4-:R-:W-:-:S03]  /*1710*/  UISETP.NE.AND UP0, UPT, UR10, 0x1, UPT ;  /* 0x000000010a00788c */ /* 0x010fc6000bf05270 */
[----:B------:R-:W-:Y:S02]  /*1720*/  UMOV UR6, UR7 ;  /* 0x0000000700067c82 */ /* 0x000fe40008000000 */
[----:B------:R-:W-:Y:S01]  /*1730*/  USHF.R.U32.HI UR6, URZ, UR17, UR6 ;  /* 0x00000011ff067299 */ /* 0x000fe20008011606 */
[----:B------:R-:W-:-:S03]  /*1740*/  UMOV UR5, UR9 ;  /* 0x0000000900057c82 */ /* 0x000fc60008000000 */
[----:B------:R-:W-:Y:S02]  /*1750*/  USEL UR6, UR46, UR6, !UP0 ;  /* 0x000000062e067287 */ /* 0x000fe4000c000000 */
[----:B------:R-:W-:Y:S02]  /*1760*/  UISETP.NE.AND UP0, UPT, UR18, 0x1, UPT ;  /* 0x000000011200788c */ /* 0x000fe4000bf05270 */
[----:B-----5:R-:W-:-:S04]  /*1770*/  USHF.R.U32.HI UR5, URZ, UR11, UR5 ;  /* 0x0000000bff057299 */ /* 0x020fc80008011605 */
[----:B------:R-:W-:-:S04]  /*1780*/  USEL UR5, UR47, UR5, !UP0 ;  /* 0x000000052f057287 */ /* 0x000fc8000c000000 */
[----:B------:R-:W-:Y:S02]  /*1790*/  UIADD3 UR7, UPT, UPT, UR6, -UR5, URZ ;  /* 0x8000000506077290 */ /* 0x000fe4000fffe0ff */
[----:B------:R-:W-:Y:S02]  /*17a0*/  UIADD3 UR5, UPT, UPT, -UR6, UR5, URZ ;  /* 0x0000000506057290 */ /* 0x000fe4000fffe1ff */
[----:B------:R-:W-:Y:S02]  /*17b0*/  UIMAD UR47, UR7, UR18, UR47 ;  /* 0x00000012072f72a4 */ /* 0x000fe4000f8e022f */
[----:B------:R-:W-:-:S12]  /*17c0*/  UIMAD UR46, UR5, UR10, UR46 ;  /* 0x0000000a052e72a4 */ /* 0x000fd8000f8e022e */
.L_x_20:
[----:B------:R-:W-:Y:S01]  /*17d0*/  UISETP.NE.AND UP0, UPT, UR14, 0x2, UPT ;  /* 0x000000020e00788c */ /* 0x000fe2000bf05270 */
[----:B------:R-:W-:Y:S09]  /*17e0*/  BRA.U !UP6, `(.L_x_21) ;  /* 0x000000010e0c7547 */ /* 0x000ff2000b800000 */
[----:B------:R-:W-:Y:S01]  /*17f0*/  UCGABAR_WAIT ;  /* 0x0000000000007dc7 */ /* 0x000fe20008000000 */
[----:B------:R-:W-:Y:S01]  /*1800*/  CCTL.IVALL ;  /* 0x00000000ff00798f */ /* 0x000fe20002000000 */
[----:B------:R-:W-:Y:S05]  /*1810*/  BRA `(.L_x_22) ;  /* 0x0000000000047947 */ /* 0x000fea0003800000 */
.L_x_21:
[----:B------:R-:W-:Y:S06]  /*1820*/  BAR.SYNC.DEFER_BLOCKING 0x0 ;  /* 0x0000000000007b1d */ /* 0x000fec0000010000 */
.L_x_22:
[----:B------:R-:W-:Y:S05]  /*1830*/  BRA.U UP0, `(.L_x_23) ;  /* 0x0000001d00107547 */ /* 0x000fea000b800000 */
[----:B------:R-:W3:Y:S01]  /*1840*/  LDCU UR7, c[0x0][0x38c] ;  /* 0x00007180ff0777ac */ /* 0x000ee20008000800 */
[----:B------:R-:W-:Y:S01]  /*1850*/  PLOP3.LUT P1, PT, PT, PT, UP3, 0x80, 0x8 ;  /* 0x000000000008781c */ /* 0x000fe20003f2f038 */
[----:B------:R-:W-:Y:S01]  /*1860*/  HFMA2 R12, -RZ, RZ, 0, 0 ;  /* 0x00000000ff0c7431 */ /* 0x000fe200000001ff */
[----:B------:R-:W-:Y:S01]  /*1870*/  ISETP.EQ.OR P2, PT, R14, RZ, P3 ;  /* 0x000000ff0e00720c */ /* 0x000fe20001f42670 */
[----:B------:R-:W-:Y:S01]  /*1880*/  UISETP.NE.AND UP1, UPT, UR14, URZ, UPT ;  /* 0x000000ff0e00728c */ /* 0x000fe2000bf25270 */
[----:B------:R-:W-:Y:S01]  /*1890*/  PLOP3.LUT P1, PT, P1, PT, PT, 0x8, 0x80 ;  /* 0x000000000080781c */ /* 0x000fe20000f2e170 */
[----:B------:R-:W-:Y:S01]  /*18a0*/  USEL UR26, URZ, 0x1, UP4 ;  /* 0x00000001ff1a7887 */ /* 0x000fe2000a000000 */
[----:B------:R-:W-:Y:S01]  /*18b0*/  IMAD.MOV.U32 R0, RZ, RZ, 0x1 ;  /* 0x00000001ff007424 */ /* 0x000fe200078e00ff */
[----:B------:R-:W-:Y:S01]  /*18c0*/  MOV R11, 0x1 ;  /* 0x00000001000b7802 */ /* 0x000fe20000000f00 */
[----:B------:R-:W-:Y:S01]  /*18d0*/  IMAD.MOV.U32 R9, RZ, RZ, RZ ;  /* 0x000000ffff097224 */ /* 0x000fe200078e00ff */
[----:B------:R-:W4:Y:S01]  /*18e0*/  LDCU UR40, c[0x0][0x370] ;  /* 0x00006e00ff2877ac */ /* 0x000f220008000800 */
[----:B------:R-:W-:Y:S01]  /*18f0*/  IMAD.MOV.U32 R10, RZ, RZ, RZ ;  /* 0x000000ffff0a7224 */ /* 0x000fe200078e00ff */
[----:B------:R-:W1:Y:S01]  /*1900*/  LDCU.64 UR28, c[0x0][0x348] ;  /* 0x00006900ff1c77ac */ /* 0x000e620008000a00 */
[----:B---3--:R-:W-:-:S02]  /*1910*/  UIADD3 UR6, UPT, UPT, UR7, 0x1f, URZ ;  /* 0x0000001f07067890 */ /* 0x008fc4000fffe0ff */
[----:B------:R-:W-:Y:S02]  /*1920*/  USHF.R.U32.HI UR44, URZ, 0x5, UR4 ;  /* 0x00000005ff2c7899 */ /* 0x000fe40008011604 */
[----:B------:R-:W-:Y:S02]  /*1930*/  USHF.R.S32.HI UR5, URZ, 0x1f, UR6 ;  /* 0x0000001fff057899 */ /* 0x000fe40008011406 */
[----:B------:R-:W-:Y:S02]  /*1940*/  UIADD3 UR45, UPT, UPT, UR7, 0x3e, URZ ;  /* 0x0000003e072d7890 */ /* 0x000fe4000fffe0ff */
[----:B------:R-:W-:Y:S01]  /*1950*/  ULEA.HI UR5, UR5, UR6, URZ, 0x5 ;  /* 0x0000000605057291 */ /* 0x000fe2000f8f28ff */
[----:B------:R-:W3:Y:S03]  /*1960*/  LDCU UR39, c[0x0][0x374] ;  /* 0x00006e80ff2777ac */ /* 0x000ee60008000800 */
[----:B------:R-:W-:-:S02]  /*1970*/  USHF.R.S32.HI UR42, URZ, 0x5, UR5 ;  /* 0x00000005ff2a7899 */ /* 0x000fc40008011405 */
[----:B------:R-:W-:Y:S02]  /*1980*/  UIADD3 UR5, UPT, UPT, UR7, -0x1, URZ ;  /* 0xffffffff07057890 */ /* 0x000fe4000fffe0ff */
[----:B------:R-:W-:Y:S02]  /*1990*/  UISETP.LT.U32.AND UP0, UPT, UR42, 0x14, UPT ;  /* 0x000000142a00788c */ /* 0x000fe4000bf01070 */
[----:B------:R-:W-:Y:S02]  /*19a0*/  UISETP.GE.U32.AND UP2, UPT, UR5, -0x3f, UPT ;  /* 0xffffffc10500788c */ /* 0x000fe4000bf46070 */
[----:B------:R-:W-:Y:S02]  /*19b0*/  USEL UR41, UR42, 0x14, UP0 ;  /* 0x000000142a297887 */ /* 0x000fe40008000000 */
[----:B------:R-:W-:Y:S02]  /*19c0*/  USEL UR26, UR26, 0x2, UP1 ;  /* 0x000000021a1a7887 */ /* 0x000fe40008800000 */
[----:B------:R-:W-:-:S02]  /*19d0*/  UIADD3 UR21, UPT, UPT, UR41, -0x1, URZ ;  /* 0xffffffff29157890 */ /* 0x000fc4000fffe0ff */
[----:B------:R-:W-:Y:S01]  /*19e0*/  UIADD3 UR43, UPT, UPT, UR42, -UR41, URZ ;  /* 0x800000292a2b7290 */ /* 0x000fe2000fffe0ff */
[----:B------:R-:W-:Y:S02]  /*19f0*/  UMOV UR6, URZ ;  /* 0x000000ff00067c82 */ /* 0x000fe40008000000 */
[----:B------:R-:W-:-:S04]  /*1a00*/  @UP2 UIADD3 UR21, UPT, UPT, UR41, URZ, URZ ;  /* 0x000000ff29152290 */ /* 0x000fc8000fffe0ff */
[----:B-1-34-:R-:W-:-:S12]  /*1a10*/  UIADD3 UR21, UPT, UPT, UR21, 0x1, URZ ;  /* 0x0000000115157890 */ /* 0x01afd8000fffe0ff */
.L_x_43:
[----:B------:R-:W-:Y:S01]  /*1a20*/  UISETP.NE.AND UP0, UPT, UR38, URZ, UPT ;  /* 0x000000ff2600728c */ /* 0x000fe2000bf05270 */
[----:B------:R-:W1:Y:S08]  /*1a30*/  S2UR UR38, SR_CgaCtaId ;  /* 0x00000000002679c3 */ /* 0x000e700000008800 */
[----:B------:R-:W-:Y:S05]  /*1a40*/  BRA.U UP0, `(.L_x_24) ;  /* 0x0000000100347547 */ /* 0x000fea000b800000 */
[----:B------:R-:W3:Y:S01]  /*1a50*/  S2R R2, SR_CgaCtaId ;  /* 0x0000000000027919 */ /* 0x000ee20000008800 */
[----:B------:R-:W-:-:S04]  /*1a60*/  MOV R3, 0x400 ;  /* 0x0000040000037802 */ /* 0x000fc80000000f00 */
[----:B---3--:R-:W-:Y:S02]  /*1a70*/  LEA R2, R2, R3, 0x18 ;  /* 0x0000000302027211 */ /* 0x008fe400078ec0ff */
[----:B------:R-:W-:-:S03]  /*1a80*/  SHF.L.U32 R3, R11, 0x1f, RZ ;  /* 0x0000001f0b037819 */ /* 0x000fc600000006ff */
[----:B------:R-:W-:-:S04]  /*1a90*/  IMAD R2, R10, 0x8, R2 ;  /* 0x000000080a027824 */ /* 0x000fc800078e0202 */
[----:B------:R-:W3:Y:S02]  /*1aa0*/  SYNCS.PHASECHK.TRANS64.TRYWAIT P0, [R2+URZ+0x1d0], R3 ;  /* 0x0001d003020075a7 */ /* 0x000ee400080011ff */
[----:B---3--:R-:W-:Y:S05]  /*1ab0*/  @!P0 BRA `(.L_x_25) ;  /* 0x0000009000f88947 */ /* 0x008fea0003800000 */
.L_x_128:
[----:B------:R3:W-:Y:S02]  /*1ac0*/  SYNCS.ARRIVE.TRANS64.A1T0 RZ, [R2+URZ+0x1c0], RZ ;  /* 0x0001c0ff02ff79a7 */ /* 0x0007e400081000ff */
[----:B---3--:R-:W-:-:S05]  /*1ad0*/  VIADD R2, R10, 0x1 ;  /* 0x000000010a027836 */ /* 0x008fca0000000000 */
[----:B------:R-:W-:-:S04]  /*1ae0*/  ISETP.NE.AND P0, PT, R2, 0x2, PT ;  /* 0x000000020200780c */ /* 0x000fc80003f05270 */
[----:B------:R-:W-:Y:S02]  /*1af0*/  SEL R3, RZ, 0x1, P0 ;  /* 0x00000001ff037807 */ /* 0x000fe40000000000 */
[----:B------:R-:W-:Y:S02]  /*1b00*/  SEL R10, R2, RZ, P0 ;  /* 0x000000ff020a7207 */ /* 0x000fe40000000000 */
[----:B------:R-:W-:-:S07]  /*1b10*/  LOP3.LUT R11, R11, R3, RZ, 0x3c, !PT ;  /* 0x000000030b0b7212 */ /* 0x000fce00078e3cff */
.L_x_24:
[----:B------:R-:W-:Y:S01]  /*1b20*/  UMOV UR7, 0x400 ;  /* 0x0000040000077882 */ /* 0x000fe20000000000 */
[----:B------:R-:W-:Y:S01]  /*1b30*/  SHF.L.U32 R2, R0, 0x1f, RZ ;  /* 0x0000001f00027819 */ /* 0x000fe200000006ff */
[----:B-1----:R-:W-:Y:S02]  /*1b40*/  ULEA UR7, UR38, UR7, 0x18 ;  /* 0x0000000726077291 */ /* 0x002fe4000f8ec0ff */
[----:B------:R-:W-:Y:S02]  /*1b50*/  UISETP.GE.U32.AND UP0, UPT, UR45, 0x3f, UPT ;  /* 0x0000003f2d00788c */ /* 0x000fe4000bf06070 */
[----:B------:R-:W-:Y:S02]  /*1b60*/  ULEA UR5, UR6, UR7, 0x3 ;  /* 0x0000000706057291 */ /* 0x000fe4000f8e18ff */
[----:B------:R-:W-:Y:S02]  /*1b70*/  USHF.L.U32 UR35, UR46, 0x6, URZ ;  /* 0x000000062e237899 */ /* 0x000fe400080006ff */
[----:B------:R-:W-:Y:S01]  /*1b80*/  UIMAD UR11, UR47, 0xf0, UR44 ;  /* 0x000000f02f0b78a4 */ /* 0x000fe2000f8e022c */
[----:B------:R-:W-:-:S04]  /*1b90*/  UMOV UR14, URZ ;  /* 0x000000ff000e7c82 */ /* 0x000fc80008000000 */
[----:B------:R1:W3:Y:S01]  /*1ba0*/  SYNCS.PHASECHK.TRANS64.TRYWAIT P0, [UR5+0xa0], R2 ;  /* 0x0000a002ff0075a7 */ /* 0x0002e20008001105 */
[----:B------:R-:W-:Y:S06]  /*1bb0*/  BRA.U !UP0, `(.L_x_26) ;  /* 0x0000000108bc7547 */ /* 0x000fec000b800000 */
[----:B------:R-:W-:Y:S01]  /*1bc0*/  UMOV UR13, URZ ;  /* 0x000000ff000d7c82 */ /* 0x000fe20008000000 */
[----:B------:R-:W-:-:S05]  /*1bd0*/  UMOV UR5, UR6 ;  /* 0x0000000600057c82 */ /* 0x000fca0008000000 */
.L_x_32:
[----:B---3--:R-:W-:Y:S01]  /*1be0*/  @!P3 MOV R3, 0x2600 ;  /* 0x000026000003b802 */ /* 0x008fe20000000f00 */
[----:B------:R-:W-:Y:S01]  /*1bf0*/  ULEA UR33, UR5, UR7, 0x3 ;  /* 0x0000000705217291 */ /* 0x000fe2000f8e18ff */
[----:B-1-34-:R-:W-:Y:S11]  /*1c00*/  @P0 BRA `(.L_x_27) ;  /* 0x00000000000c0947 */ /* 0x01aff60003800000 */
[----:B-1----:R-:W-:Y:S04]  /*1c10*/  SHF.L.U32 R2, R0, 0x1f, RZ ;  /* 0x0000001f00027819 */ /* 0x002fe800000006ff */
[----:B------:R-:W1:Y:S02]  /*1c20*/  SYNCS.PHASECHK.TRANS64.TRYWAIT P0, [UR33+0xa0], R2 ;  /* 0x0000a002ff0075a7 */ /* 0x000e640008001121 */
[----:B-1----:R-:W-:Y:S05]  /*1c30*/  @!P0 BRA `(.L_x_28) ;  /* 0x0000009000ac8947 */ /* 0x002fea0003800000 */
.L_x_27:
[----:B------:R3:W-:Y:S01]  /*1c40*/  @!P3 SYNCS.ARRIVE.TRANS64 RZ, [UR33], R3 ;  /* 0x00000003ffffb9a7 */ /* 0x0007e20008000021 */
[----:B------:R-:W-:Y:S04]  /*1c50*/  ULOP3.LUT UR6, UR26, 0x2, URZ, 0xfc, !UPT ;  /* 0x000000021a067892 */ /* 0x000fe8000f8efcff */
[----:B------:R-:W-:Y:S09]  /*1c60*/  UISETP.NE.AND UP0, UPT, UR6, 0x2, UPT ;  /* 0x000000020600788c */ /* 0x000ff2000bf05270 */
[----:B------:R-:W-:Y:S05]  /*1c70*/  BRA.U UP0, `(.L_x_29) ;  /* 0x0000000100047547 */ /* 0x000fea000b800000 */
[----:B------:R-:W-:Y:S05]  /*1c80*/  BPT.TRAP 0x1 ;  /* 0x000000040000795c */ /* 0x000fea0000300000 */
.L_x_29:
[----:B------:R-:W-:Y:S04]  /*1c90*/  BSSY.RECONVERGENT B0, `(.L_x_30) ;  /* 0x0000003000007945 */ /* 0x000fe80003800200 */
[----:B------:R-:W-:Y:S05]  /*1ca0*/  @P2 BRA `(.L_x_31) ;  /* 0x0000000000042947 */ /* 0x000fea0003800000 */
[----:B------:R-:W-:Y:S05]  /*1cb0*/  BPT.TRAP 0x1 ;  /* 0x000000040000795c */ /* 0x000fea0000300000 */
.L_x_31:
[----:B------:R-:W-:Y:S05]  /*1cc0*/  BSYNC.RECONVERGENT B0 ;  /* 0x0000000000007941 */ /* 0x000fea0003800200 */
.L_x_30:
[----:B------:R-:W-:Y:S02]  /*1cd0*/  UIADD3 UR6, UPT, UPT, UR5, 0x1, URZ ;  /* 0x0000000105067890 */ /* 0x000fe4000fffe0ff */
[----:B------:R-:W-:Y:S02]  /*1ce0*/  UIADD3 UR18, UP1, UPT, UR28, 0x80, URZ ;  /* 0x000000801c127890 */ /* 0x000fe4000ff3e0ff */
[----:B------:R-:W-:Y:S02]  /*1cf0*/  UISETP.NE.AND UP0, UPT, UR6, 0x14, UPT ;  /* 0x000000140600788c */ /* 0x000fe4000bf05270 */
[----:B------:R-:W-:Y:S02]  /*1d00*/  ULEA UR32, UR5, UR7, 0xb ;  /* 0x0000000705207291 */ /* 0x000fe4000f8e58ff */
[----:B------:R-:W-:Y:S02]  /*1d10*/  USEL UR9, URZ, 0x1, UP0 ;  /* 0x00000001ff097887 */ /* 0x000fe40008000000 */
[----:B------:R-:W-:Y:S02]  /*1d20*/  USEL UR6, UR6, URZ, UP0 ;  /* 0x000000ff06067287 */ /* 0x000fe40008000000 */
[----:B------:R-:W-:Y:S02]  /*1d30*/  USHF.L.U32 UR34, UR13, 0x5, URZ ;  /* 0x000000050d227899 */ /* 0x000fe400080006ff */
[----:B------:R-:W-:Y:S01]  /*1d40*/  ULEA UR8, UR6, UR7, 0x3 ;  /* 0x0000000706087291 */ /* 0x000fe2000f8e18ff */
[----:B------:R-:W-:Y:S01]  /*1d50*/  LOP3.LUT R0, R0, UR9, RZ, 0x3c, !PT ;  /* 0x0000000900007c12 */ /* 0x000fe2000f8e3cff */
[----:B------:R-:W-:Y:S02]  /*1d60*/  UIADD3.X UR19, UPT, UPT, URZ, UR29, URZ, UP1, !UPT ;  /* 0x0000001dff137290 */ /* 0x000fe40008ffe4ff */
[----:B------:R-:W-:Y:S01]  /*1d70*/  UIADD3 UR32, UPT, UPT, UR32, 0x7b00, URZ ;  /* 0x00007b0020207890 */ /* 0x000fe2000fffe0ff */
[----:B-1----:R-:W-:Y:S01]  /*1d80*/  SHF.L.U32 R2, R0, 0x1f, RZ ;  /* 0x0000001f00027819 */ /* 0x002fe200000006ff */
[----:B------:R-:W-:Y:S02]  /*1d90*/  UIADD3 UR16, UP0, UPT, UR28, 0x180, URZ ;  /* 0x000001801c107890 */ /* 0x000fe4000ff1e0ff */
[----:B------:R-:W-:Y:S01]  /*1da0*/  UIADD3 UR13, UPT, UPT, UR13, 0x1, URZ ;  /* 0x000000010d0d7890 */ /* 0x000fe2000fffe0ff */
[----:B------:R4:W1:Y:S01]  /*1db0*/  SYNCS.PHASECHK.TRANS64.TRYWAIT P0, [UR8+0xa0], R2 ;  /* 0x0000a002ff0075a7 */ /* 0x0008620008001108 */
[----:B------:R-:W-:Y:S01]  /*1dc0*/  UIMAD UR8, UR5, 0x1e00, UR4 ;  /* 0x00001e00050878a4 */ /* 0x000fe2000f8e0204 */
[----:B------:R-:W-:Y:S01]  /*1dd0*/  UMOV UR22, 0x0 ;  /* 0x0000000000167882 */ /* 0x000fe20000000000 */
[----:B------:R-:W-:Y:S02]  /*1de0*/  UMOV UR23, 0x10000000 ;  /* 0x1000000000177882 */ /* 0x000fe40000000000 */
[----:B------:R-:W-:Y:S01]  /*1df0*/  UIADD3 UR8, UPT, UPT, UR7, 0x11b00, UR8 ;  /* 0x00011b0007087890 */ /* 0x000fe2000fffe008 */
[----:B------:R-:W-:Y:S01]  /*1e00*/  UTMALDG.3D [UR32], [UR18], desc[UR22] ;  /* 0x00001620120075b4 */ /* 0x000fe20008011000 */
[----:B------:R-:W-:Y:S02]  /*1e10*/  UIADD3.X UR17, UPT, UPT, URZ, UR29, URZ, UP0, !UPT ;  /* 0x0000001dff117290 */ /* 0x000fe400087fe4ff */
[----:B------:R-:W-:Y:S01]  /*1e20*/  UISETP.NE.AND UP0, UPT, UR13, UR21, UPT ;  /* 0x000000150d00728c */ /* 0x000fe2000bf05270 */
[----:B------:R-:W-:Y:S01]  /*1e30*/  UMOV UR5, 0x30000 ;  /* 0x0003000000057882 */ /* 0x000fe20000000000 */
[----:B------:R-:W-:Y:S01]  /*1e40*/  UMOV UR12, UR36 ;  /* 0x00000024000c7c82 */ /* 0x000fe20008000000 */
[----:B------:R-:W-:Y:S01]  /*1e50*/  UMOV UR9, UR33 ;  /* 0x0000002100097c82 */ /* 0x000fe20008000000 */
[----:B------:R-:W-:Y:S01]  /*1e60*/  UMOV UR10, UR34 ;  /* 0x00000022000a7c82 */ /* 0x000fe20008000000 */
[----:B------:R-:W-:Y:S02]  /*1e70*/  UMOV UR14, UR21 ;  /* 0x00000015000e7c82 */ /* 0x000fe40008000000 */
[----:B------:R5:W-:Y:S02]  /*1e80*/  UTMALDG.3D.MULTICAST [UR8], [UR16], UR5, desc[UR22] ;  /* 0x00001608100073b4 */ /* 0x000be40008011805 */
[----:B-----5:R-:W-:Y:S01]  /*1e90*/  UMOV UR5, UR6 ;  /* 0x0000000600057c82 */ /* 0x020fe20008000000 */
[----:B------:R-:W-:Y:S05]  /*1ea0*/  BRA.U UP0, `(.L_x_32) ;  /* 0xfffffffd004c7547 */ /* 0x000fea000b83ffff */
.L_x_26:
[----:B------:R-:W-:Y:S01]  /*1eb0*/  ULEA UR5, UR6, UR7, 0x3 ;  /* 0x0000000706057291 */ /* 0x000fe2000f8e18ff */
[----:B-1--4-:R-:W-:Y:S01]  /*1ec0*/  SHF.L.U32 R2, R0, 0x1f, RZ ;  /* 0x0000001f00027819 */ /* 0x012fe200000006ff */
[----:B------:R-:W-:Y:S01]  /*1ed0*/  @!P1 SYNCS.ARRIVE.TRANS64.A1T0 RZ, [UR7+0x158], RZ ;  /* 0x000158ffffff99a7 */ /* 0x000fe20008100007 */
[----:B------:R-:W-:-:S06]  /*1ee0*/  UISETP.GT.AND UP0, UPT, UR42, UR41, UPT ;  /* 0x000000292a00728c */ /* 0x000fcc000bf04270 */
[----:B---3--:R1:W3:Y:S03]  /*1ef0*/  SYNCS.PHASECHK.TRANS64.TRYWAIT P0, [UR5+0xa0], R2 ;  /* 0x0000a002ff0075a7 */ /* 0x0082e60008001105 */
[----:B------:R-:W-:Y:S05]  /*1f00*/  BRA.U !UP0, `(.L_x_33) ;  /* 0x0000000108c07547 */ /* 0x000fea000b800000 */
[----:B------:R-:W-:Y:S01]  /*1f10*/  UIADD3 UR13, UPT, UPT, UR43, UR14, URZ ;  /* 0x0000000e2b0d7290 */ /* 0x000fe2000fffe0ff */
[----:B------:R-:W-:-:S11]  /*1f20*/  UMOV UR5, UR6 ;  /* 0x0000000600057c82 */ /* 0x000fd60008000000 */
.L_x_39:
[----:B---3--:R-:W-:Y:S01]  /*1f30*/  @!P3 MOV R3, 0x2600 ;  /* 0x000026000003b802 */ /* 0x008fe20000000f00 */
[----:B------:R-:W-:Y:S01]  /*1f40*/  ULEA UR17, UR5, UR7, 0x3 ;  /* 0x0000000705117291 */ /* 0x000fe2000f8e18ff */
[----:B-1-34-:R-:W-:Y:S11]  /*1f50*/  @P0 BRA `(.L_x_34) ;  /* 0x00000000000c0947 */ /* 0x01aff60003800000 */
[----:B-1----:R-:W-:Y:S04]  /*1f60*/  SHF.L.U32 R2, R0, 0x1f, RZ ;  /* 0x0000001f00027819 */ /* 0x002fe800000006ff */
[----:B------:R-:W1:Y:S02]  /*1f70*/  SYNCS.PHASECHK.TRANS64.TRYWAIT P0, [UR17+0xa0], R2 ;  /* 0x0000a002ff0075a7 */ /* 0x000e640008001111 */
[----:B-1----:R-:W-:Y:S05]  /*1f80*/  @!P0 BRA `(.L_x_35) ;  /* 0x0000008c00f08947 */ /* 0x002fea0003800000 */
.L_x_34:
[----:B------:R3:W-:Y:S01]  /*1f90*/  @!P3 SYNCS.ARRIVE.TRANS64 RZ, [UR17], R3 ;  /* 0x00000003ffffb9a7 */ /* 0x0007e20008000011 */
[----:B------:R-:W-:Y:S04]  /*1fa0*/  ULOP3.LUT UR6, UR26, 0x2, URZ, 0xfc, !UPT ;  /* 0x000000021a067892 */ /* 0x000fe8000f8efcff */
[----:B------:R-:W-:Y:S09]  /*1fb0*/  UISETP.NE.AND UP0, UPT, UR6, 0x2, UPT ;  /* 0x000000020600788c */ /* 0x000ff2000bf05270 */
[----:B------:R-:W-:Y:S05]  /*1fc0*/  BRA.U UP0, `(.L_x_36) ;  /* 0x0000000100047547 */ /* 0x000fea000b800000 */
[----:B------:R-:W-:Y:S05]  /*1fd0*/  BPT.TRAP 0x1 ;  /* 0x000000040000795c */ /* 0x000fea0000300000 */
.L_x_36:
[----:B------:R-:W-:Y:S04]  /*1fe0*/  BSSY.RECONVERGENT B0, `(.L_x_37) ;  /* 0x0000003000007945 */ /* 0x000fe80003800200 */
[----:B------:R-:W-:Y:S05]  /*1ff0*/  @P2 BRA `(.L_x_38) ;  /* 0x0000000000042947 */ /* 0x000fea0003800000 */
[----:B------:R-:W-:Y:S05]  /*2000*/  BPT.TRAP 0x1 ;  /* 0x000000040000795c */ /* 0x000fea0000300000 */
.L_x_38:
[----:B------:R-:W-:Y:S05]  /*2010*/  BSYNC.RECONVERGENT B0 ;  /* 0x0000000000007941 */ /* 0x000fea0003800200 */
.L_x_37:
[----:B------:R-:W-:Y:S02]  /*2020*/  UIADD3 UR6, UPT, UPT, UR5, 0x1, URZ ;  /* 0x0000000105067890 */ /* 0x000fe4000fffe0ff */
[----:B------:R-:W-:Y:S02]  /*2030*/  ULEA UR16, UR5, UR7, 0xb ;  /* 0x0000000705107291 */ /* 0x000fe4000f8e58ff */
[----:B------:R-:W-:Y:S02]  /*2040*/  UISETP.NE.AND UP0, UPT, UR6, 0x14, UPT ;  /* 0x000000140600788c */ /* 0x000fe4000bf05270 */
[----:B------:R-:W-:Y:S02]  /*2050*/  UIADD3 UR24, UP1, UPT, UR28, 0x80, URZ ;  /* 0x000000801c187890 */ /* 0x000fe4000ff3e0ff */
[----:B------:R-:W-:Y:S02]  /*2060*/  USEL UR9, URZ, 0x1, UP0 ;  /* 0x00000001ff097887 */ /* 0x000fe40008000000 */
[----:B------:R-:W-:Y:S02]  /*2070*/  USEL UR6, UR6, URZ, UP0 ;  /* 0x000000ff06067287 */ /* 0x000fe40008000000 */
[----:B------:R-:W-:Y:S02]  /*2080*/  USHF.L.U32 UR18, UR14, 0x5, URZ ;  /* 0x000000050e127899 */ /* 0x000fe400080006ff */
[----:B------:R-:W-:Y:S01]  /*2090*/  ULEA UR8, UR6, UR7, 0x3 ;  /* 0x0000000706087291 */ /* 0x000fe2000f8e18ff */
[----:B------:R-:W-:Y:S01]  /*20a0*/  LOP3.LUT R0, R0, UR9, RZ, 0x3c, !PT ;  /* 0x0000000900007c12 */ /* 0x000fe2000f8e3cff */
[----:B------:R-:W-:Y:S02]  /*20b0*/  UIADD3 UR16, UPT, UPT, UR16, 0x7b00, URZ ;  /* 0x00007b0010107890 */ /* 0x000fe4000fffe0ff */
[----:B------:R-:W-:Y:S01]  /*20c0*/  UIADD3.X UR25, UPT, UPT, URZ, UR29, URZ, UP1, !UPT ;  /* 0x0000001dff197290 */ /* 0x000fe20008ffe4ff */
[----:B-1----:R-:W-:Y:S01]  /*20d0*/  SHF.L.U32 R2, R0, 0x1f, RZ ;  /* 0x0000001f00027819 */ /* 0x002fe200000006ff */
[----:B------:R-:W-:Y:S02]  /*20e0*/  UIADD3 UR22, UP0, UPT, UR28, 0x180, URZ ;  /* 0x000001801c167890 */ /* 0x000fe4000ff1e0ff */
[----:B------:R-:W-:Y:S01]  /*20f0*/  UIADD3 UR14, UPT, UPT, UR14, 0x1, URZ ;  /* 0x000000010e0e7890 */ /* 0x000fe2000fffe0ff */
[----:B------:R4:W1:Y:S01]  /*2100*/  SYNCS.PHASECHK.TRANS64.TRYWAIT P0, [UR8+0xa0], R2 ;  /* 0x0000a002ff0075a7 */ /* 0x0008620008001108 */
[----:B------:R-:W-:Y:S01]  /*2110*/  UIMAD UR8, UR5, 0x1e00, UR4 ;  /* 0x00001e00050878a4 */ /* 0x000fe2000f8e0204 */
[----:B------:R-:W-:Y:S01]  /*2120*/  UMOV UR30, 0x0 ;  /* 0x00000000001e7882 */ /* 0x000fe20000000000 */
[----:B------:R-:W-:Y:S01]  /*2130*/  UMOV UR31, 0x10000000 ;  /* 0x10000000001f7882 */ /* 0x000fe20000000000 */
[----:B------:R-:W-:Y:S01]  /*2140*/  UMOV UR19, UR35 ;  /* 0x0000002300137c82 */ /* 0x000fe20008000000 */
[----:B------:R-:W-:Y:S01]  /*2150*/  UMOV UR20, UR36 ;  /* 0x0000002400147c82 */ /* 0x000fe20008000000 */
[----:B------:R-:W-:Y:S01]  /*2160*/  UIADD3 UR8, UPT, UPT, UR7, 0x11b00, UR8 ;  /* 0x00011b0007087890 */ /* 0x000fe2000fffe008 */
[----:B------:R-:W-:Y:S01]  /*2170*/  UTMALDG.3D [UR16], [UR24], desc[UR30] ;  /* 0x00001e10180075b4 */ /* 0x000fe20008011000 */
[----:B------:R-:W-:Y:S01]  /*2180*/  UIADD3.X UR23, UPT, UPT, URZ, UR29, URZ, UP0, !UPT ;  /* 0x0000001dff177290 */ /* 0x000fe200087fe4ff */
[----:B------:R-:W-:Y:S01]  /*2190*/  UMOV UR5, 0x30000 ;  /* 0x0003000000057882 */ /* 0x000fe20000000000 */
[----:B------:R-:W-:Y:S01]  /*21a0*/  UMOV UR12, UR36 ;  /* 0x00000024000c7c82 */ /* 0x000fe20008000000 */
[----:B------:R-:W-:Y:S01]  /*21b0*/  UMOV UR9, UR17 ;  /* 0x0000001100097c82 */ /* 0x000fe20008000000 */
[----:B------:R-:W-:Y:S01]  /*21c0*/  UMOV UR10, UR18 ;  /* 0x00000012000a7c82 */ /* 0x000fe20008000000 */
[----:B------:R-:W-:Y:S04]  /*21d0*/  UISETP.NE.AND UP0, UPT, UR14, UR13, UPT ;  /* 0x0000000d0e00728c */ /* 0x000fe8000bf05270 */
[----:B------:R5:W-:Y:S02]  /*21e0*/  UTMALDG.3D.MULTICAST [UR8], [UR22], UR5, desc[UR30] ;  /* 0x00001e08160073b4 */ /* 0x000be40008011805 */
[----:B-----5:R-:W-:Y:S03]  /*21f0*/  UMOV UR5, UR6 ;  /* 0x0000000600057c82 */ /* 0x020fe60008000000 */
[----:B------:R-:W-:Y:S05]  /*2200*/  BRA.U UP0, `(.L_x_39) ;  /* 0xfffffffd00487547 */ /* 0x000fea000b83ffff */
.L_x_33:
[C---:B---3--:R-:W-:Y:S01]  /*2210*/  LEA R3, R9.reuse, UR7, 0x3 ;  /* 0x0000000709037c11 */ /* 0x048fe2000f8e18ff */
[----:B------:R-:W-:Y:S01]  /*2220*/  NOP ;  /* 0x0000000000007918 */ /* 0x000fe20000000000 */
[----:B-1--4-:R-:W-:Y:S02]  /*2230*/  SHF.L.U32 R2, R12, 0x1f, RZ ;  /* 0x0000001f0c027819 */ /* 0x012fe400000006ff */
[----:B--2---:R-:W-:Y:S02]  /*2240*/  LEA R4, R9, UR7, 0x4 ;  /* 0x0000000709047c11 */ /* 0x004fe4000f8e20ff */
[----:B------:R-:W1:Y:S02]  /*2250*/  SYNCS.PHASECHK.TRANS64.TRYWAIT P0, [R3+URZ+0x160], R2 ;  /* 0x00016002030075a7 */ /* 0x000e6400080011ff */
[----:B-1----:R-:W-:Y:S05]  /*2260*/  @!P0 BRA `(.L_x_40) ;  /* 0x0000008c00508947 */ /* 0x002fea0003800000 */
.L_x_131:
[----:B------:R-:W2:Y:S01]  /*2270*/  LDS.128 R4, [R4+0x1f0] ;  /* 0x0001f00004047984 */ /* 0x000ea20000000c00 */
[----:B------:R-:W-:Y:S01]  /*2280*/  UISETP.GE.AND UP0, UPT, UR15, 0x1, UPT ;  /* 0x000000010f00788c */ /* 0x000fe2000bf06270 */
[----:B------:R-:W-:Y:S01]  /*2290*/  @!PT LDS RZ, [RZ] ;  /* 0x00000000fffff984 */ /* 0x000fe20000000800 */
[----:B------:R-:W-:Y:S01]  /*22a0*/  @!PT LDS RZ, [RZ] ;  /* 0x00000000fffff984 */ /* 0x000fe20000000800 */
[----:B------:R-:W-:Y:S01]  /*22b0*/  @!PT LDS RZ, [RZ] ;  /* 0x00000000fffff984 */ /* 0x000fe20000000800 */
[----:B------:R-:W-:Y:S01]  /*22c0*/  @!PT LDS RZ, [RZ] ;  /* 0x00000000fffff984 */ /* 0x000fe20000000800 */
[----:B------:R3:W-:Y:S06]  /*22d0*/  MEMBAR.ALL.CTA ;  /* 0x0000000000007992 */ /* 0x0007ec0000008000 */
[----:B---3--:R-:W3:Y:S01]  /*22e0*/  FENCE.VIEW.ASYNC.S ;  /* 0x00000000000073c6 */ /* 0x008ee20000000000 */
[----:B--2---:R-:W-:-:S13]  /*22f0*/  LOP3.LUT P0, RZ, R6, 0x1, RZ, 0xc0, !PT ;  /* 0x0000000106ff7812 */ /* 0x004fda000780c0ff */
[----:B---3--:R-:W-:Y:S01]  /*2300*/  VOTEU.ANY UP1, P0 ;  /* 0x0000000000ff7886 */ /* 0x008fe20000020100 */
[----:B------:R-:W-:-:S13]  /*2310*/  PLOP3.LUT P0, PT, PT, PT, UP1, 0x80, 0x8 ;  /* 0x000000000008781c */ /* 0x000fda0003f0f018 */
[----:B-1----:R-:W-:Y:S02]  /*2320*/  @P0 LOP3.LUT R2, R5, 0xffff, RZ, 0xc0, !PT ;  /* 0x0000ffff05020812 */ /* 0x002fe400078ec0ff */
[----:B------:R-:W-:Y:S02]  /*2330*/  @P0 MOV R8, R4 ;  /* 0x0000000400080202 */ /* 0x000fe40000000f00 */
[----:B------:R-:W-:Y:S01]  /*2340*/  @P0 R2UR UR8, R2 ;  /* 0x00000000020802ca */ /* 0x000fe200000e0000 */
[----:B------:R-:W-:Y:S01]  /*2350*/  VIADD R2, R3, 0x170 ;  /* 0x0000017003027836 */ /* 0x000fe20000000000 */
[----:B------:R-:W-:Y:S02]  /*2360*/  @P0 SHF.R.U32.HI R4, RZ, 0x10, R5 ;  /* 0x00000010ff040819 */ /* 0x000fe40000011605 */
[----:B------:R-:W-:Y:S02]  /*2370*/  @P0 R2UR UR9, R8 ;  /* 0x00000000080902ca */ /* 0x000fe400000e0000 */
[----:B------:R-:W-:-:S02]  /*2380*/  PRMT R2, RZ, 0x654, R2 ;  /* 0x00000654ff027816 */ /* 0x000fc40000000002 */
[----:B------:R-:W-:Y:S02]  /*2390*/  @P0 R2UR UR5, R4 ;  /* 0x00000000040502ca */ /* 0x000fe400000e0000 */
[----:B------:R1:W-:Y:S03]  /*23a0*/  SYNCS.ARRIVE.TRANS64.RED.A1T0 RZ, [R2+URZ], RZ ;  /* 0x000000ff02ff79a7 */ /* 0x0003e600081004ff */
[----:B------:R-:W-:-:S04]  /*23b0*/  @UP1 UMOV UR27, UR8 ;  /* 0x00000008001b1c82 */ /* 0x000fc80008000000 */
[----:B------:R-:W-:-:S04]  /*23c0*/  @UP1 UMOV UR37, UR9 ;  /* 0x0000000900251c82 */ /* 0x000fc80008000000 */
[----:B------:R-:W-:Y:S01]  /*23d0*/  @UP1 UMOV UR36, UR5 ;  /* 0x0000000500241c82 */ /* 0x000fe20008000000 */
[----:B------:R-:W-:Y:S05]  /*23e0*/  BRA.U !UP0, `(.L_x_41) ;  /* 0x0000000108d47547 */ /* 0x000fea000b800000 */
[----:B------:R-:W2:Y:S01]  /*23f0*/  LDCU.128 UR16, c[0x0][0xb10] ;  /* 0x00016200ff1077ac */ /* 0x000ea20008000c00 */
[----:B------:R-:W3:Y:S01]  /*2400*/  LDCU UR14, c[0x0][0xb20] ;  /* 0x00016400ff0e77ac */ /* 0x000ee20008000800 */
[----:B------:R-:W4:Y:S01]  /*2410*/  LDCU UR20, c[0x0][0xb0c] ;  /* 0x00016180ff1477ac */ /* 0x000f220008000800 */
[----:B------:R-:W5:Y:S01]  /*2420*/  LDCU.64 UR10, c[0x0][0xb28] ;  /* 0x00016500ff0a77ac */ /* 0x000f620008000a00 */
[----:B------:R-:W-:Y:S02]  /*2430*/  UISETP.NE.AND UP3, UPT, UR15, 0x1, UPT ;  /* 0x000000010f00788c */ /* 0x000fe4000bf65270 */
[----:B--2---:R-:W-:Y:S02]  /*2440*/  UIMAD.WIDE.U32 UR12, UR39, UR19, URZ ;  /* 0x00000013270c72a5 */ /* 0x004fe4000f8e00ff */
[----:B------:R-:W-:Y:S02]  /*2450*/  UIMAD.WIDE.U32 UR8, UR40, UR16, URZ ;  /* 0x00000010280872a5 */ /* 0x000fe4000f8e00ff */
[----:B------:R-:W-:-:S02]  /*2460*/  UISETP.NE.AND UP0, UPT, UR18, 0x1, UPT ;  /* 0x000000011200788c */ /* 0x000fc4000bf05270 */
[----:B------:R-:W-:Y:S01]  /*2470*/  UIMAD.WIDE.U32 UR24, UR27, UR19, URZ ;  /* 0x000000131b1872a5 */ /* 0x000fe2000f8e00ff */
[----:B------:R-:W-:Y:S02]  /*2480*/  UMOV UR12, UR13 ;  /* 0x0000000d000c7c82 */ /* 0x000fe40008000000 */
[----:B------:R-:W-:Y:S01]  /*2490*/  UMOV UR8, UR9 ;  /* 0x0000000900087c82 */ /* 0x000fe20008000000 */
[----:B---3--:R-:W-:Y:S02]  /*24a0*/  USHF.R.U32.HI UR12, URZ, UR14, UR12 ;  /* 0x0000000eff0c7299 */ /* 0x008fe4000801160c */
[----:B------:R-:W-:Y:S02]  /*24b0*/  USHF.R.U32.HI UR9, URZ, UR17, UR8 ;  /* 0x00000011ff097299 */ /* 0x000fe40008011608 */
[----:B----4-:R-:W-:Y:S02]  /*24c0*/  UISETP.NE.AND UP2, UPT, UR20, 0x1, UPT ;  /* 0x000000011400788c */ /* 0x010fe4000bf45270 */
[----:B------:R-:W-:-:S02]  /*24d0*/  USEL UR8, UR39, UR12, !UP0 ;  /* 0x0000000c27087287 */ /* 0x000fc4000c000000 */
[----:B------:R-:W-:Y:S02]  /*24e0*/  USEL UR9, UR40, UR9, !UP2 ;  /* 0x0000000928097287 */ /* 0x000fe4000d000000 */
[----:B-----5:R-:W-:Y:S01]  /*24f0*/  UIMAD.WIDE.U32 UR12, UR8, UR10, URZ ;  /* 0x0000000a080c72a5 */ /* 0x020fe2000f8e00ff */
[----:B------:R-:W-:Y:S01]  /*2500*/  UMOV UR5, UR25 ;  /* 0x0000001900057c82 */ /* 0x000fe20008000000 */
[----:B------:R-:W-:Y:S02]  /*2510*/  UIMAD.WIDE.U32 UR22, UR37, UR16, URZ ;  /* 0x00000010251672a5 */ /* 0x000fe4000f8e00ff */
[----:B------:R-:W-:-:S03]  /*2520*/  UIMAD.WIDE.U32 UR24, UR9, UR10, URZ ;  /* 0x0000000a091872a5 */ /* 0x000fc6000f8e00ff */
[----:B------:R-:W-:Y:S01]  /*2530*/  UMOV UR12, UR13 ;  /* 0x0000000d000c7c82 */ /* 0x000fe20008000000 */
[----:B------:R-:W-:Y:S02]  /*2540*/  USHF.R.U32.HI UR5, URZ, UR14, UR5 ;  /* 0x0000000eff057299 */ /* 0x000fe40008011605 */
[----:B------:R-:W-:Y:S01]  /*2550*/  @UP3 USHF.R.U32.HI UR8, URZ, UR11, UR12 ;  /* 0x0000000bff083299 */ /* 0x000fe2000801160c */
[----:B------:R-:W-:Y:S01]  /*2560*/  UMOV UR22, UR23 ;  /* 0x0000001700167c82 */ /* 0x000fe20008000000 */
[----:B------:R-:W-:Y:S01]  /*2570*/  UMOV UR24, UR25 ;  /* 0x0000001900187c82 */ /* 0x000fe20008000000 */
[----:B------:R-:W-:Y:S02]  /*2580*/  USHF.R.U32.HI UR17, URZ, UR17, UR22 ;  /* 0x00000011ff117299 */ /* 0x000fe40008011616 */
[----:B------:R-:W-:Y:S02]  /*2590*/  USEL UR5, UR27, UR5, !UP0 ;  /* 0x000000051b057287 */ /* 0x000fe4000c000000 */
[----:B------:R-:W-:-:S02]  /*25a0*/  @UP3 USHF.R.U32.HI UR9, URZ, UR11, UR24 ;  /* 0x0000000bff093299 */ /* 0x000fc40008011618 */
[----:B------:R-:W-:Y:S02]  /*25b0*/  UIMAD UR12, UR15, UR8, URZ ;  /* 0x000000080f0c72a4 */ /* 0x000fe4000f8e02ff */
[----:B------:R-:W-:Y:S02]  /*25c0*/  USEL UR8, UR37, UR17, !UP2 ;  /* 0x0000001125087287 */ /* 0x000fe4000d000000 */
[----:B------:R-:W-:Y:S02]  /*25d0*/  UIMAD UR14, UR15, UR9, URZ ;  /* 0x000000090f0e72a4 */ /* 0x000fe4000f8e02ff */
[----:B------:R-:W-:Y:S02]  /*25e0*/  UISETP.GE.AND UP0, UPT, UR5, UR12, UPT ;  /* 0x0000000c0500728c */ /* 0x000fe4000bf06270 */
[----:B------:R-:W-:Y:S02]  /*25f0*/  UIMAD.WIDE.U32 UR12, UR5, UR10, URZ ;  /* 0x0000000a050c72a5 */ /* 0x000fe4000f8e00ff */
[----:B------:R-:W-:-:S02]  /*2600*/  UISETP.GE.OR UP0, UPT, UR8, UR14, UP0 ;  /* 0x0000000e0800728c */ /* 0x000fc40008706670 */
[----:B------:R-:W-:Y:S02]  /*2610*/  UIMAD.WIDE.U32 UR16, UR8, UR10, URZ ;  /* 0x0000000a081072a5 */ /* 0x000fe4000f8e00ff */
[----:B------:R-:W-:Y:S01]  /*2620*/  UIADD3 UR14, UPT, UPT, -UR8, URZ, URZ ;  /* 0x000000ff080e7290 */ /* 0x000fe2000fffe1ff */
[----:B------:R-:W-:Y:S01]  /*2630*/  UMOV UR12, UR13 ;  /* 0x0000000d000c7c82 */ /* 0x000fe20008000000 */
[----:B------:R-:W-:Y:S02]  /*2640*/  UIADD3 UR13, UPT, UPT, -UR5, URZ, URZ ;  /* 0x000000ff050d7290 */ /* 0x000fe4000fffe1ff */
[----:B------:R-:W-:-:S03]  /*2650*/  USHF.R.U32.HI UR12, URZ, UR11, UR12 ;  /* 0x0000000bff0c7299 */ /* 0x000fc6000801160c */
[----:B------:R-:W-:Y:S01]  /*2660*/  @!UP0 UMOV UR10, UR17 ;  /* 0x00000011000a8c82 */ /* 0x000fe20008000000 */
[----:B------:R-:W-:Y:S02]  /*2670*/  UIMAD UR13, UR18, UR13, UR27 ;  /* 0x0000000d120d72a4 */ /* 0x000fe4000f8e021b */
[----:B------:R-:W-:Y:S02]  /*2680*/  USEL UR12, UR5, UR12, !UP3 ;  /* 0x0000000c050c7287 */ /* 0x000fe4000d800000 */
[----:B------:R-:W-:Y:S02]  /*2690*/  @!UP0 USHF.R.U32.HI UR10, URZ, UR11, UR10 ;  /* 0x0000000bff0a8299 */ /* 0x000fe4000801160a */
[----:B------:R-:W-:Y:S02]  /*26a0*/  UIADD3 UR11, UPT, UPT, -UR12, URZ, URZ ;  /* 0x000000ff0c0b7290 */ /* 0x000fe4000fffe1ff */
[----:B------:R-:W-:Y:S02]  /*26b0*/  @!UP0 USEL UR10, UR8, UR10, !UP3 ;  /* 0x0000000a080a8287 */ /* 0x000fe4000d800000 */
[----:B------:R-:W-:-:S02]  /*26c0*/  UIMAD UR11, UR15, UR11, UR5 ;  /* 0x0000000b0f0b72a4 */ /* 0x000fc4000f8e0205 */
[----:B------:R-:W-:Y:S02]  /*26d0*/  @!UP0 UIADD3 UR12, UPT, UPT, UR12, -UR10, URZ ;  /* 0x8000000a0c0c8290 */ /* 0x000fe4000fffe0ff */
[----:B------:R-:W-:Y:S02]  /*26e0*/  @!UP0 UIMAD UR10, UR11, UR9, UR10 ;  /* 0x000000090b0a82a4 */ /* 0x000fe4000f8e020a */
[----:B------:R-:W-:Y:S02]  /*26f0*/  @!UP0 UIMAD UR5, UR15, UR12, UR8 ;  /* 0x0000000c0f0582a4 */ /* 0x000fe4000f8e0208 */
[----:B------:R-:W-:Y:S02]  /*2700*/  UIMAD UR9, UR20, UR14, UR37 ;  /* 0x0000000e140972a4 */ /* 0x000fe4000f8e0225 */
[----:B------:R-:W-:Y:S01]  /*2710*/  UIMAD UR27, UR5, UR18, UR13 ;  /* 0x00000012051b72a4 */ /* 0x000fe2000f8e020d */
[----:B------:R-:W-:Y:S02]  /*2720*/  @!UP0 UMOV UR8, UR10 ;  /* 0x0000000a00088c82 */ /* 0x000fe40008000000 */
[----:B------:R-:W-:-:S12]  /*2730*/  UIMAD UR37, UR8, UR20, UR9 ;  /* 0x00000014082572a4 */ /* 0x000fd8000f8e0209 */
.L_x_41:
[----:B------:R-:W2:Y:S02]  /*2740*/  LDCU UR5, c[0x0][0xb30] ;  /* 0x00016600ff0577ac */ /* 0x000ea40008000800 */
[----:B--2---:R-:W-:-:S09]  /*2750*/  UISETP.NE.AND UP0, UPT, UR5, 0x1, UPT ;  /* 0x000000010500788c */ /* 0x004fd2000bf05270 */
[----:B------:R-:W-:Y:S05]  /*2760*/  BRA.U UP0, `(.L_x_42) ;  /* 0x0000000100447547 */ /* 0x000fea000b800000 */
[----:B------:R-:W2:Y:S01]  /*2770*/  LDCU.128 UR16, c[0x0][0xb10] ;  /* 0x00016200ff1077ac */ /* 0x000ea20008000c00 */
[----:B------:R-:W3:Y:S01]  /*2780*/  LDCU UR12, c[0x0][0xb0c] ;  /* 0x00016180ff0c77ac */ /* 0x000ee20008000800 */
[----:B------:R-:W4:Y:S01]  /*2790*/  LDCU UR13, c[0x0][0xb20] ;  /* 0x00016400ff0d77ac */ /* 0x000f220008000800 */
[----:B--2---:R-:W-:Y:S02]  /*27a0*/  UIMAD.WIDE.U32 UR10, UR37, UR16, URZ ;  /* 0x00000010250a72a5 */ /* 0x004fe4000f8e00ff */
[----:B------:R-:W-:Y:S02]  /*27b0*/  UIMAD.WIDE.U32 UR8, UR27, UR19, URZ ;  /* 0x000000131b0872a5 */ /* 0x000fe4000f8e00ff */
[----:B---3--:R-:W-:Y:S02]  /*27c0*/  UISETP.NE.AND UP2, UPT, UR12, 0x1, UPT ;  /* 0x000000010c00788c */ /* 0x008fe4000bf45270 */
[----:B------:R-:W-:Y:S01]  /*27d0*/  UISETP.NE.AND UP0, UPT, UR18, 0x1, UPT ;  /* 0x000000011200788c */ /* 0x000fe2000bf05270 */
[----:B------:R-:W-:-:S02]  /*27e0*/  UMOV UR10, UR11 ;  /* 0x0000000b000a7c82 */ /* 0x000fc40008000000 */
[----:B------:R-:W-:Y:S01]  /*27f0*/  UMOV UR5, UR9 ;  /* 0x0000000900057c82 */ /* 0x000fe20008000000 */
[----:B------:R-:W-:Y:S02]  /*2800*/  USHF.R.U32.HI UR17, URZ, UR17, UR10 ;  /* 0x00000011ff117299 */ /* 0x000fe4000801160a */
[----:B----4-:R-:W-:Y:S02]  /*2810*/  USHF.R.U32.HI UR5, URZ, UR13, UR5 ;  /* 0x0000000dff057299 */ /* 0x010fe40008011605 */
[----:B------:R-:W-:Y:S02]  /*2820*/  USEL UR8, UR37, UR17, !UP2 ;  /* 0x0000001125087287 */ /* 0x000fe4000d000000 */
[----:B------:R-:W-:-:S04]  /*2830*/  USEL UR5, UR27, UR5, !UP0 ;  /* 0x000000051b057287 */ /* 0x000fc8000c000000 */
[----:B------:R-:W-:Y:S02]  /*2840*/  UIADD3 UR9, UPT, UPT, UR8, -UR5, URZ ;  /* 0x8000000508097290 */ /* 0x000fe4000fffe0ff */
[----:B------:R-:W-:Y:S02]  /*2850*/  UIADD3 UR5, UPT, UPT, -UR8, UR5, URZ ;  /* 0x0000000508057290 */ /* 0x000fe4000fffe1ff */
[----:B------:R-:W-:Y:S02]  /*2860*/  UIMAD UR27, UR9, UR18, UR27 ;  /* 0x00000012091b72a4 */ /* 0x000fe4000f8e021b */
[----:B------:R-:W-:-:S12]  /*2870*/  UIMAD UR37, UR5, UR12, UR37 ;  /* 0x0000000c052572a4 */ /* 0x000fd8000f8e0225 */
.L_x_42:
[----:B-1----:R-:W2:Y:S01]  /*2880*/  LDL R2, [R1] ;  /* 0x0000000001027983 */ /* 0x002ea20000100800 */
[----:B------:R-:W-:Y:S02]  /*2890*/  R2UR UR5, R252 ;  /* 0x00000000fc0572ca */ /* 0x000fe400000e0000 */
[----:B------:R-:W-:-:S11]  /*28a0*/  PLOP3.LUT P1, PT, PT, PT, PT, 0x80, 0x8 ;  /* 0x000000000008781c */ /* 0x000fd60003f2f070 */
[----:B------:R-:W-:Y:S01]  /*28b0*/  UIADD3 UR47, UPT, UPT, UR27, UR5, URZ ;  /* 0x000000051b2f7290 */ /* 0x000fe2000fffe0ff */
[----:B--2---:R-:W-:Y:S01]  /*28c0*/  R2UR UR8, R2 ;  /* 0x00000000020872ca */ /* 0x004fe200000e0000 */
[----:B------:R-:W-:-:S05]  /*28d0*/  VIADD R2, R9, 0x1 ;  /* 0x0000000109027836 */ /* 0x000fca0000000000 */
[----:B------:R-:W-:-:S04]  /*28e0*/  ISETP.NE.AND P0, PT, R2, 0x2, PT ;  /* 0x000000020200780c */ /* 0x000fc80003f05270 */
[----:B------:R-:W-:Y:S02]  /*28f0*/  SEL R3, RZ, 0x1, P0 ;  /* 0x00000001ff037807 */ /* 0x000fe40000000000 */
[----:B------:R-:W-:Y:S01]  /*2900*/  SEL R9, R2, RZ, P0 ;  /* 0x000000ff02097207 */ /* 0x000fe20000000000 */
[----:B------:R-:W-:Y:S01]  /*2910*/  UIADD3 UR46, UPT, UPT, UR37, UR8, URZ ;  /* 0x00000008252e7290 */ /* 0x000fe2000fffe0ff */
[----:B------:R-:W-:Y:S01]  /*2920*/  LOP3.LUT R12, R12, R3, RZ, 0x3c, !PT ;  /* 0x000000030c0c7212 */ /* 0x000fe200078e3cff */
[----:B------:R-:W-:Y:S10]  /*2930*/  BRA.U UP1, `(.L_x_43) ;  /* 0xfffffff101387547 */ /* 0x000ff4000b83ffff */
[----:B------:R-:W-:Y:S01]  /*2940*/  UIADD3 UR7, UPT, UPT, UR7, 0xa0, URZ ;  /* 0x000000a007077890 */ /* 0x000fe2000fffe0ff */
[----:B------:R-:W-:-:S03]  /*2950*/  SHF.L.U32 R2, R0, 0x1f, RZ ;  /* 0x0000001f00027819 */ /* 0x000fc600000006ff */
[----:B------:R-:W-:-:S09]  /*2960*/  ULEA UR4, UR6, UR7, 0x3 ;  /* 0x0000000706047291 */ /* 0x000fd2000f8e18ff */
[----:B------:R-:W1:Y:S02]  /*2970*/  SYNCS.PHASECHK.TRANS64.TRYWAIT P0, [UR4], R2 ;  /* 0x00000002ff0075a7 */ /* 0x000e640008001104 */
[----:B-1----:R-:W-:Y:S05]  /*2980*/  @!P0 BRA `(.L_x_44) ;  /* 0x00000084009c8947 */ /* 0x002fea0003800000 */
.L_x_133:
[----:B------:R-:W-:-:S04]  /*2990*/  UIADD3 UR4, UPT, UPT, UR6, 0x1, URZ ;  /* 0x0000000106047890 */ /* 0x000fc8000fffe0ff */
[----:B------:R-:W-:-:S04]  /*29a0*/  UISETP.NE.AND UP0, UPT, UR4, 0x14, UPT ;  /* 0x000000140400788c */ /* 0x000fc8000bf05270 */
[----:B------:R-:W-:Y:S02]  /*29b0*/  USEL UR6, URZ, 0x1, UP0 ;  /* 0x00000001ff067887 */ /* 0x000fe40008000000 */
[----:B------:R-:W-:-:S04]  /*29c0*/  USEL UR4, UR4, URZ, UP0 ;  /* 0x000000ff04047287 */ /* 0x000fc80008000000 */
[----:B------:R-:W-:Y:S01]  /*29d0*/  ULEA UR5, UR4, UR7, 0x3 ;  /* 0x0000000704057291 */ /* 0x000fe2000f8e18ff */
[----:B------:R-:W-:-:S04]  /*29e0*/  LOP3.LUT R0, R0, UR6, RZ, 0x3c, !PT ;  /* 0x0000000600007c12 */ /* 0x000fc8000f8e3cff */
[----:B-1----:R-:W-:-:S04]  /*29f0*/  SHF.L.U32 R2, R0, 0x1f, RZ ;  /* 0x0000001f00027819 */ /* 0x002fc800000006ff */
[----:B------:R-:W1:Y:S02]  /*2a00*/  SYNCS.PHASECHK.TRANS64.TRYWAIT P0, [UR5], R2 ;  /* 0x00000002ff0075a7 */ /* 0x000e640008001105 */
[----:B-1----:R-:W-:Y:S05]  /*2a10*/  @!P0 BRA `(.L_x_45) ;  /* 0x0000008400908947 */ /* 0x002fea0003800000 */
.L_x_135:
        /* <DEDUP_REMOVED lines=9> */
.L_x_137:
        /* <DEDUP_REMOVED lines=9> */
.L_x_139:
        /* <DEDUP_REMOVED lines=9> */
.L_x_141:
        /* <DEDUP_REMOVED lines=9> */
.L_x_143:
        /* <DEDUP_REMOVED lines=9> */
.L_x_145:
        /* <DEDUP_REMOVED lines=9> */
.L_x_147:
        /* <DEDUP_REMOVED lines=9> */
.L_x_149:
        /* <DEDUP_REMOVED lines=9> */
.L_x_151:
        /* <DEDUP_REMOVED lines=9> */
.L_x_153:
        /* <DEDUP_REMOVED lines=9> */
.L_x_155:
        /* <DEDUP_REMOVED lines=9> */
.L_x_157:
        /* <DEDUP_REMOVED lines=9> */
.L_x_159:
        /* <DEDUP_REMOVED lines=9> */
.L_x_161:
        /* <DEDUP_REMOVED lines=9> */
.L_x_163:
        /* <DEDUP_REMOVED lines=9> */
.L_x_165:
        /* <DEDUP_REMOVED lines=9> */
.L_x_167:
        /* <DEDUP_REMOVED lines=9> */
.L_x_169:
[----:B------:R-:W-:-:S04]  /*33b0*/  UIADD3 UR4, UPT, UPT, UR4, 0x1, URZ ;  /* 0x0000000104047890 */ /* 0x000fc8000fffe0ff */
[----:B------:R-:W-:-:S04]  /*33c0*/  UISETP.NE.AND UP0, UPT, UR4, 0x14, UPT ;  /* 0x000000140400788c */ /* 0x000fc8000bf05270 */
[----:B------:R-:W-:Y:S02]  /*33d0*/  USEL UR5, URZ, 0x1, UP0 ;  /* 0x00000001ff057887 */ /* 0x000fe40008000000 */
[----:B------:R-:W-:-:S04]  /*33e0*/  USEL UR4, UR4, URZ, UP0 ;  /* 0x000000ff04047287 */ /* 0x000fc80008000000 */
[----:B------:R-:W-:Y:S01]  /*33f0*/  ULEA UR4, UR4, UR7, 0x3 ;  /* 0x0000000704047291 */ /* 0x000fe2000f8e18ff */
[----:B-1----:R-:W-:-:S04]  /*3400*/  LOP3.LUT R2, R0, UR5, RZ, 0x3c, !PT ;  /* 0x0000000500027c12 */ /* 0x002fc8000f8e3cff */
[----:B------:R-:W-:Y:S01]  /*3410*/  SHF.L.U32 R2, R2, 0x1f, RZ ;  /* 0x0000001f02027819 */ /* 0x000fe200000006ff */
[----:B------:R-:W-:-:S07]  /*3420*/  IMAD.U32 R0, RZ, RZ, UR4 ;  /* 0x00000004ff007e24 */ /* 0x000fce000f8e00ff */
.L_x_63:
[----:B-1----:R1:W2:Y:S02]  /*3430*/  SYNCS.PHASECHK.TRANS64.TRYWAIT P0, [R0+URZ], R2 ;  /* 0x00000002000075a7 */ /* 0x0022a400080011ff */
[----:B--2---:R-:W-:Y:S05]  /*3440*/  @!P0 NANOSLEEP.SYNCS 0x989680 ;  /* 0x009896800000895d */ /* 0x004fea0003900000 */
[----:B------:R-:W2:Y:S02]  /*3450*/  @!P0 SYNCS.PHASECHK.TRANS64 P0, [R0+URZ], R2 ;  /* 0x00000002000085a7 */ /* 0x000ea400080010ff */
[----:B--2---:R-:W-:Y:S05]  /*3460*/  @P0 EXIT ;  /* 0x000000000000094d */ /* 0x004fea0003800000 */
[----:B------:R-:W-:Y:S05]  /*3470*/  BRA `(.L_x_63) ;  /* 0xfffffffc00ec7947 */ /* 0x000fea000383ffff */
.L_x_23:
[----:B------:R-:W-:-:S04]  /*3480*/  UISETP.NE.AND UP0, UPT, UR38, URZ, UPT ;  /* 0x000000ff2600728c */ /* 0x000fc8000bf05270 */
[----:B------:R-:W-:-:S09]  /*3490*/  UISETP.NE.OR UP0, UPT, UR14, 0x1, UP0 ;  /* 0x000000010e00788c */ /* 0x000fd20008705670 */
[----:B------:R-:W-:Y:S05]  /*34a0*/  BRA.U UP0, `(.L_x_64) ;  /* 0x0000000500507547 */ /* 0x000fea000b800000 */
[----:B------:R-:W-:Y:S01]  /*34b0*/  HFMA2 R9, -RZ, RZ, 0, 0 ;  /* 0x00000000ff097431 */ /* 0x000fe200000001ff */
[----:B------:R-:W-:Y:S01]  /*34c0*/  ISETP.GE.U32.AND P2, PT, R14, 0x2, PT ;  /* 0x000000020e00780c */ /* 0x000fe20003f46070 */
[----:B------:R-:W-:Y:S01]  /*34d0*/  IMAD.MOV.U32 R10, RZ, RZ, 0x1 ;  /* 0x00000001ff0a7424 */ /* 0x000fe200078e00ff */
[----:B--2---:R-:W-:Y:S01]  /*34e0*/  MOV R4, RZ ;  /* 0x000000ff00047202 */ /* 0x004fe20000000f00 */
[----:B------:R-:W-:Y:S01]  /*34f0*/  IMAD.MOV.U32 R12, RZ, RZ, RZ ;  /* 0x000000ffff0c7224 */ /* 0x000fe200078e00ff */
[----:B------:R-:W-:Y:S01]  /*3500*/  UMOV UR6, 0x400 ;  /* 0x0000040000067882 */ /* 0x000fe20000000000 */
[----:B------:R-:W-:Y:S01]  /*3510*/  IMAD.MOV.U32 R11, RZ, RZ, RZ ;  /* 0x000000ffff0b7224 */ /* 0x000fe200078e00ff */
[----:B------:R-:W-:Y:S01]  /*3520*/  ULEA UR6, UR38, UR6, 0x18 ;  /* 0x0000000626067291 */ /* 0x000fe2000f8ec0ff */
[----:B------:R-:W-:-:S11]  /*3530*/  UMOV UR5, URZ ;  /* 0x000000ff00057c82 */ /* 0x000fd60008000000 */
.L_x_68:
[----:B------:R-:W-:Y:S02]  /*3540*/  LEA R0, R4, UR6, 0x3 ;  /* 0x0000000604007c11 */ /* 0x000fe4000f8e18ff */
[----:B------:R-:W-:-:S03]  /*3550*/  SHF.L.U32 R2, R11, 0x1f, RZ ;  /* 0x0000001f0b027819 */ /* 0x000fc600000006ff */
[----:B------:R-:W-:Y:S01]  /*3560*/  VIADD R3, R0, 0x1d0 ;  /* 0x000001d000037836 */ /* 0x000fe20000000000 */
[----:B------:R-:W2:Y:S02]  /*3570*/  SYNCS.PHASECHK.TRANS64.TRYWAIT P0, [R0+URZ+0x1c0], R2 ;  /* 0x0001c002000075a7 */ /* 0x000ea400080011ff */
[----:B--2---:R-:W-:Y:S05]  /*3580*/  @!P0 BRA `(.L_x_65) ;  /* 0x0000008000648947 */ /* 0x004fea0003800000 */
.L_x_170:
[----:B------:R-:W-:Y:S01]  /*3590*/  ULEA UR4, UR5, UR6, 0x3 ;  /* 0x0000000605047291 */ /* 0x000fe2000f8e18ff */
[----:B--2---:R-:W-:Y:S01]  /*35a0*/  PRMT R0, RZ, 0x654, R3 ;  /* 0x00000654ff007816 */ /* 0x004fe20000000003 */
[----:B------:R-:W-:Y:S01]  /*35b0*/  @!P2 IMAD.MOV.U32 R5, RZ, RZ, 0x10 ;  /* 0x00000010ff05a424 */ /* 0x000fe200078e00ff */
[----:B------:R-:W-:Y:S01]  /*35c0*/  SHF.L.U32 R2, R10, 0x1f, RZ ;  /* 0x0000001f0a027819 */ /* 0x000fe200000006ff */
[----:B------:R-:W-:Y:S01]  /*35d0*/  UIADD3 UR7, UPT, UPT, UR4, 0x160, URZ ;  /* 0x0000016004077890 */ /* 0x000fe2000fffe0ff */
[----:B------:R2:W-:Y:S04]  /*35e0*/  SYNCS.ARRIVE.TRANS64.RED.A1T0 RZ, [R0+URZ], RZ ;  /* 0x000000ff00ff79a7 */ /* 0x0005e800081004ff */
[----:B------:R-:W3:Y:S01]  /*35f0*/  SYNCS.PHASECHK.TRANS64.TRYWAIT P0, [UR4+0x170], R2 ;  /* 0x00017002ff0075a7 */ /* 0x000ee20008001104 */
[----:B--2---:R-:W-:-:S05]  /*3600*/  IMAD.U32 R0, RZ, RZ, UR7 ;  /* 0x00000007ff007e24 */ /* 0x004fca000f8e00ff */
[----:B------:R-:W-:Y:S01]  /*3610*/  PRMT R0, R14, 0x654, R0 ;  /* 0x000006540e007816 */ /* 0x000fe20000000000 */
[----:B---3--:R-:W-:Y:S06]  /*3620*/  @!P0 BRA `(.L_x_66) ;  /* 0x0000008000508947 */ /* 0x008fec0003800000 */
.L_x_172:
[----:B------:R-:W-:Y:S01]  /*3630*/  ULEA UR8, UR5, UR6, 0x4 ;  /* 0x0000000605087291 */ /* 0x000fe2000f8e20ff */
[----:B------:R-:W-:Y:S01]  /*3640*/  SEL R13, R0, R13, !P2 ;  /* 0x0000000d000d7207 */ /* 0x000fe20005000000 */
[----:B------:R-:W-:Y:S01]  /*3650*/  UIADD3 UR9, UPT, UPT, UR4, 0x160, URZ ;  /* 0x0000016004097890 */ /* 0x000fe2000fffe0ff */
[----:B------:R-:W-:Y:S01]  /*3660*/  LEA R0, R9, UR6, 0x3 ;  /* 0x0000000609007c11 */ /* 0x000fe2000f8e18ff */
[----:B------:R-:W-:Y:S01]  /*3670*/  UIADD3 UR8, UPT, UPT, UR8, 0x1f0, URZ ;  /* 0x000001f008087890 */ /* 0x000fe2000fffe0ff */
[----:B--2---:R-:W-:Y:S01]  /*3680*/  SHF.L.U32 R2, R12, 0x1f, RZ ;  /* 0x0000001f0c027819 */ /* 0x004fe200000006ff */
[----:B------:R2:W-:Y:S01]  /*3690*/  @!P2 SYNCS.ARRIVE.TRANS64.RED RZ, [R13+URZ], R5 ;  /* 0x000000050dffa9a7 */ /* 0x0005e200080004ff */
[----:B------:R-:W-:Y:S01]  /*36a0*/  UIADD3 UR4, UPT, UPT, UR5, 0x1, URZ ;  /* 0x0000000105047890 */ /* 0x000fe2000fffe0ff */
[----:B------:R-:W-:-:S03]  /*36b0*/  VIADD R8, R4, 0x1 ;  /* 0x0000000104087836 */ /* 0x000fc60000000000 */
[----:B------:R-:W-:Y:S02]  /*36c0*/  UISETP.NE.AND UP0, UPT, UR4, 0x2, UPT ;  /* 0x000000020400788c */ /* 0x000fe4000bf05270 */
[----:B------:R-:W-:Y:S06]  /*36d0*/  UGETNEXTWORKID.BROADCAST [UR8], [UR9] ;  /* 0x00000000080073ca */ /* 0x000fec0008000100 */
[----:B------:R-:W-:Y:S01]  /*36e0*/  USEL UR7, URZ, 0x1, UP0 ;  /* 0x00000001ff077887 */ /* 0x000fe20008000000 */
[----:B------:R-:W-:Y:S01]  /*36f0*/  ISETP.NE.AND P0, PT, R8, 0x2, PT ;  /* 0x000000020800780c */ /* 0x000fe20003f05270 */
[----:B------:R-:W-:Y:S01]  /*3700*/  USEL UR5, UR4, URZ, UP0 ;  /* 0x000000ff04057287 */ /* 0x000fe20008000000 */
[----:B------:R-:W3:Y:S03]  /*3710*/  SYNCS.PHASECHK.TRANS64.TRYWAIT P1, [R0+URZ+0x160], R2 ;  /* 0x00016002000075a7 */ /* 0x000ee600080211ff */
[----:B------:R-:W-:Y:S01]  /*3720*/  LOP3.LUT R10, R10, UR7, RZ, 0x3c, !PT ;  /* 0x000000070a0a7c12 */ /* 0x000fe2000f8e3cff */
[----:B--23--:R-:W-:Y:S07]  /*3730*/  @!P1 BRA `(.L_x_67) ;  /* 0x0000008000249947 */ /* 0x00cfee0003800000 */
.L_x_173:
[----:B--2---:R-:W-:Y:S01]  /*3740*/  LEA R2, R9, UR6, 0x4 ;  /* 0x0000000609027c11 */ /* 0x004fe2000f8e20ff */
[----:B------:R-:W-:-:S04]  /*3750*/  VIADD R0, R0, 0x170 ;  /* 0x0000017000007836 */ /* 0x000fc80000000000 */
[----:B------:R2:W3:Y:S01]  /*3760*/  LDS.128 R4, [R2+0x1f0] ;  /* 0x0001f00002047984 */ /* 0x0004e20000000c00 */
[----:B------:R-:W-:Y:S01]  /*3770*/  PRMT R0, RZ, 0x654, R0 ;  /* 0x00000654ff007816 */ /* 0x000fe20000000000 */
[----:B------:R-:W-:Y:S01]  /*3780*/  @!PT LDS RZ, [RZ] ;  /* 0x00000000fffff984 */ /* 0x000fe20000000800 */
[----:B------:R-:W-:Y:S01]  /*3790*/  @!PT LDS RZ, [RZ] ;  /* 0x00000000fffff984 */ /* 0x000fe20000000800 */
[----:B------:R-:W-:Y:S01]  /*37a0*/  @!PT LDS RZ, [RZ] ;  /* 0x00000000fffff984 */ /* 0x000fe20000000800 */
[----:B------:R-:W-:Y:S01]  /*37b0*/  @!PT LDS RZ, [RZ] ;  /* 0x00000000fffff984 */ /* 0x000fe20000000800 */
[----:B------:R4:W-:Y:S06]  /*37c0*/  MEMBAR.ALL.CTA ;  /* 0x0000000000007992 */ /* 0x0009ec0000008000 */
[----:B----4-:R-:W4:Y:S01]  /*37d0*/  FENCE.VIEW.ASYNC.S ;  /* 0x00000000000073c6 */ /* 0x010f220000000000 */
[----:B--2---:R-:W-:-:S04]  /*37e0*/  SEL R2, RZ, 0x1, P0 ;  /* 0x00000001ff027807 */ /* 0x004fc80000000000 */
[----:B------:R-:W-:Y:S01]  /*37f0*/  LOP3.LUT R11, R11, R2, RZ, 0x3c, !PT ;  /* 0x000000020b0b7212 */ /* 0x000fe200078e3cff */
[----:B----4-:R2:W-:Y:S01]  /*3800*/  SYNCS.ARRIVE.TRANS64.RED.A1T0 RZ, [R0+URZ], RZ ;  /* 0x000000ff00ff79a7 */ /* 0x0105e200081004ff */
[----:B---3--:R-:W-:Y:S02]  /*3810*/  LOP3.LUT P3, RZ, R6, 0x1, RZ, 0xc0, !PT ;  /* 0x0000000106ff7812 */ /* 0x008fe4000786c0ff */
[----:B------:R-:W-:Y:S01]  /*3820*/  SEL R4, R8, RZ, P0 ;  /* 0x000000ff08047207 */ /* 0x000fe20000000000 */
[----:B--2---:R-:W-:-:S05]  /*3830*/  VIADD R0, R9, 0x1 ;  /* 0x0000000109007836 */ /* 0x004fca0000000000 */
[----:B------:R-:W-:-:S04]  /*3840*/  ISETP.NE.AND P1, PT, R0, 0x2, PT ;  /* 0x000000020000780c */ /* 0x000fc80003f25270 */
[----:B------:R-:W-:Y:S02]  /*3850*/  SEL R3, RZ, 0x1, P1 ;  /* 0x00000001ff037807 */ /* 0x000fe40000800000 */
[----:B------:R-:W-:Y:S02]  /*3860*/  SEL R9, R0, RZ, P1 ;  /* 0x000000ff00097207 */ /* 0x000fe40000800000 */
[----:B------:R-:W-:Y:S01]  /*3870*/  LOP3.LUT R12, R12, R3, RZ, 0x3c, !PT ;  /* 0x000000030c0c7212 */ /* 0x000fe200078e3cff */
[----:B------:R-:W-:Y:S06]  /*3880*/  @P3 BRA `(.L_x_68) ;  /* 0xfffffffc002c3947 */ /* 0x000fec000383ffff */
[----:B------:R-:W-:Y:S01]  /*3890*/  ULEA UR4, UR5, UR6, 0x3 ;  /* 0x0000000605047291 */ /* 0x000fe2000f8e18ff */
[----:B------:R-:W-:-:S08]  /*38a0*/  SHF.L.U32 R0, R10, 0x1f, RZ ;  /* 0x0000001f0a007819 */ /* 0x000fd000000006ff */
[----:B------:R-:W2:Y:S02]  /*38b0*/  SYNCS.PHASECHK.TRANS64 P0, [UR4+0x170], R0 ;  /* 0x00017000ff0075a7 */ /* 0x000ea40008001004 */
[----:B--2---:R-:W-:Y:S05]  /*38c0*/  @P0 BRA `(.L_x_69) ;  /* 0x0000000000080947 */ /* 0x004fea0003800000 */
[----:B------:R-:W2:Y:S02]  /*38d0*/  SYNCS.PHASECHK.TRANS64.TRYWAIT P0, [UR4+0x170], R0 ;  /* 0x00017000ff0075a7 */ /* 0x000ea40008001104 */
[----:B--2---:R-:W-:Y:S05]  /*38e0*/  @!P0 BRA `(.L_x_70) ;  /* 0x0000007c00cc8947 */ /* 0x004fea0003800000 */
.L_x_69:
[----:B------:R-:W-:-:S04]  /*38f0*/  UIADD3 UR7, UPT, UPT, UR5, 0x1, URZ ;  /* 0x0000000105077890 */ /* 0x000fc8000fffe0ff */
[----:B------:R-:W-:-:S04]  /*3900*/  UISETP.NE.AND UP0, UPT, UR7, 0x2, UPT ;  /* 0x000000020700788c */ /* 0x000fc8000bf05270 */
[----:B------:R-:W-:Y:S02]  /*3910*/  USEL UR8, URZ, 0x1, UP0 ;  /* 0x00000001ff087887 */ /* 0x000fe40008000000 */
[----:B------:R-:W-:-:S04]  /*3920*/  USEL UR7, UR7, URZ, UP0 ;  /* 0x000000ff07077287 */ /* 0x000fc80008000000 */
[----:B------:R-:W-:Y:S01]  /*3930*/  ULEA UR7, UR7, UR6, 0x3 ;  /* 0x0000000607077291 */ /* 0x000fe2000f8e18ff */
[----:B--2---:R-:W-:-:S04]  /*3940*/  LOP3.LUT R2, R10, UR8, RZ, 0x3c, !PT ;  /* 0x000000080a027c12 */ /* 0x004fc8000f8e3cff */
[----:B------:R-:W-:-:S04]  /*3950*/  SHF.L.U32 R0, R2, 0x1f, RZ ;  /* 0x0000001f02007819 */ /* 0x000fc800000006ff */
[----:B------:R-:W2:Y:S02]  /*3960*/  SYNCS.PHASECHK.TRANS64 P0, [UR7+0x170], R0 ;  /* 0x00017000ff0075a7 */ /* 0x000ea40008001007 */
[----:B-12---:R-:W-:Y:S05]  /*3970*/  @P0 EXIT ;  /* 0x000000000000094d */ /* 0x006fea0003800000 */
[----:B------:R-:W-:Y:S02]  /*3980*/  SHF.L.U32 R2, R2, 0x1f, RZ ;  /* 0x0000001f02027819 */ /* 0x000fe400000006ff */
[----:B------:R-:W-:-:S07]  /*3990*/  MOV R0, UR7 ;  /* 0x0000000700007c02 */ /* 0x000fce0008000f00 */
.L_x_71:
[----:B-1----:R1:W2:Y:S02]  /*39a0*/  SYNCS.PHASECHK.TRANS64.TRYWAIT P0, [R0+URZ+0x170], R2 ;  /* 0x00017002000075a7 */ /* 0x0022a400080011ff */
[----:B--2---:R-:W-:Y:S05]  /*39b0*/  @!P0 NANOSLEEP.SYNCS 0x989680 ;  /* 0x009896800000895d */ /* 0x004fea0003900000 */
[----:B------:R-:W2:Y:S02]  /*39c0*/  @!P0 SYNCS.PHASECHK.TRANS64 P0, [R0+URZ+0x170], R2 ;  /* 0x00017002000085a7 */ /* 0x000ea400080010ff */
[----:B--2---:R-:W-:Y:S05]  /*39d0*/  @P0 EXIT ;  /* 0x000000000000094d */ /* 0x004fea0003800000 */
[----:B------:R-:W-:Y:S05]  /*39e0*/  BRA `(.L_x_71) ;  /* 0xfffffffc00ec7947 */ /* 0x000fea000383ffff */
.L_x_64:
[----:B------:R-:W-:Y:S05]  /*39f0*/  BRA.U UP5, `(.L_x_72) ;  /* 0x0000000d05807547 */ /* 0x000fea000b800000 */
[----:B------:R-:W-:Y:S01]  /*3a00*/  UMOV UR4, 0x40 ;  /* 0x0000004000047882 */ /* 0x000fe20000000000 */
[----:B------:R-:W-:Y:S01]  /*3a10*/  NOP ;  /* 0x0000000000007918 */ /* 0x000fe20000000000 */
[----:B------:R-:W-:Y:S01]  /*3a20*/  ULEA UR5, UR38, UR4, 0x18 ;  /* 0x0000000426057291 */ /* 0x000fe2000f8ec0ff */
[----:B------:R-:W-:Y:S02]  /*3a30*/  UMOV UR6, 0x400 ;  /* 0x0000040000067882 */ /* 0x000fe40000000000 */
[----:B------:R-:W-:-:S06]  /*3a40*/  ULEA UR6, UR38, UR6, 0x18 ;  /* 0x0000000626067291 */ /* 0x000fcc000f8ec0ff */
[----:B------:R-:W3:Y:S02]  /*3a50*/  LDS.U8 R0, [UR5+0x1c] ;  /* 0x00001c05ff007984 */ /* 0x000ee40008000000 */
[----:B---3--:R-:W-:-:S13]  /*3a60*/  ISETP.NE.AND P0, PT, R0, RZ, PT ;  /* 0x000000ff0000720c */ /* 0x008fda0003f05270 */
[----:B------:R-:W-:Y:S05]  /*3a70*/  @P0 BRA `(.L_x_73) ;  /* 0x0000000000580947 */ /* 0x000fea0003800000 */
[----:B------:R-:W-:-:S13]  /*3a80*/  ELECT P0, URZ, PT ;  /* 0x0000000000ff782f */ /* 0x000fda0003800000 */
[----:B------:R-:W-:Y:S05]  /*3a90*/  @!P0 BRA `(.L_x_74) ;  /* 0x0000000000608947 */ /* 0x000fea0003800000 */
[----:B------:R-:W-:Y:S01]  /*3aa0*/  UMOV UR4, 0x10 ;  /* 0x0000001000047882 */ /* 0x000fe20000000000 */
[----:B------:R-:W-:Y:S01]  /*3ab0*/  HFMA2 R2, -RZ, RZ, 0, 5.9604644775390625e-08 ;  /* 0x00000001ff027431 */ /* 0x000fe200000001ff */
[----:B--2---:R-:W-:-:S03]  /*3ac0*/  MOV R4, 0xffff ;  /* 0x0000ffff00047802 */ /* 0x004fc60000000f00 */
[----:B------:R-:W-:Y:S04]  /*3ad0*/  DEPBAR.LE SB2, 0x36 ;  /* 0x0000ad800000791a */ /* 0x000fe80000000000 */
[----:B------:R-:W2:Y:S02]  /*3ae0*/  UTCATOMSWS.FIND_AND_SET.ALIGN UP0, UR4, UR4 ;  /* 0x00000004000475e3 */ /* 0x000ea40008000800 */
[----:B--2---:R-:W-:Y:S01]  /*3af0*/  MOV R0, UR4 ;  /* 0x0000000400007c02 */ /* 0x004fe20008000f00 */
[----:B------:R-:W-:Y:S06]  /*3b00*/  BRA.U UP0, `(.L_x_75) ;  /* 0x0000000100187547 */ /* 0x000fec000b800000 */
.L_x_76:
[----:B------:R-:W-:Y:S05]  /*3b10*/  NANOSLEEP 0x64 ;  /* 0x000000640000795d */ /* 0x000fea0003800000 */
[----:B------:R-:W-:-:S05]  /*3b20*/  UMOV UR4, 0x10 ;  /* 0x0000001000047882 */ /* 0x000fca0000000000 */
[----:B------:R-:W-:Y:S04]  /*3b30*/  DEPBAR.LE SB2, 0x36 ;  /* 0x0000ad800000791a */ /* 0x000fe80000000000 */
[----:B------:R-:W2:Y:S02]  /*3b40*/  UTCATOMSWS.FIND_AND_SET.ALIGN UP0, UR4, UR4 ;  /* 0x00000004000475e3 */ /* 0x000ea40008000800 */
[----:B--2---:R-:W-:Y:S01]  /*3b50*/  MOV R0, UR4 ;  /* 0x0000000400007c02 */ /* 0x004fe20008000f00 */
[----:B------:R-:W-:Y:S05]  /*3b60*/  BRA.U !UP0, `(.L_x_76) ;  /* 0xfffffffd08e87547 */ /* 0x000fea000b83ffff */
.L_x_75:
[-C--:B------:R-:W-:Y:S02]  /*3b70*/  SHF.L.U32 R4, R4, R0.reuse, RZ ;  /* 0x0000000004047219 */ /* 0x080fe400000006ff */
[----:B------:R-:W-:Y:S01]  /*3b80*/  SHF.L.U32 R2, R2, R0, RZ ;  /* 0x0000000002027219 */ /* 0x000fe200000006ff */
[----:B------:R-:W-:Y:S02]  /*3b90*/  IMAD.SHL.U32 R0, R0, 0x20, RZ ;  /* 0x0000002000007824 */ /* 0x000fe400078e00ff */
[----:B------:R3:W-:Y:S04]  /*3ba0*/  ATOMS.OR RZ, [UR5+0x14], R4 ;  /* 0x00001404ffff798c */ /* 0x0007e8000b000005 */
[----:B------:R3:W-:Y:S04]  /*3bb0*/  ATOMS.OR RZ, [UR5+0x18], R2 ;  /* 0x00001802ffff798c */ /* 0x0007e8000b000005 */
[----:B------:R3:W-:Y:S01]  /*3bc0*/  STS [UR6+0x210], R0 ;  /* 0x00021000ff007988 */ /* 0x0007e20008000806 */
[----:B------:R-:W-:Y:S05]  /*3bd0*/  BRA `(.L_x_74) ;  /* 0x0000000000107947 */ /* 0x000fea0003800000 */
.L_x_73:
[----:B------:R-:W-:Y:S02]  /*3be0*/  MOV R0, 0xffffffff ;  /* 0xffffffff00007802 */ /* 0x000fe40000000f00 */
[----:B--2---:R-:W-:-:S03]  /*3bf0*/  MOV R4, 0x3c20 ;  /* 0x00003c2000047802 */ /* 0x004fc60000000f00 */
[----:B------:R2:W-:Y:S04]  /*3c00*/  STS [UR6+0x210], R0 ;  /* 0x00021000ff007988 */ /* 0x0005e80008000806 */
[----:B-12---:R-:W-:Y:S05]  /*3c10*/  CALL.REL.NOINC `($__internal_1_$__cuda_sm10x_tcgen05_guardrail_trap_phase_invalid_during_alloc) ;  /* 0x0000008000547944 */ /* 0x006fea0003c00000 */
.L_x_74:
[----:B------:R-:W-:Y:S05]  /*3c20*/  WARPSYNC.ALL ;  /* 0x0000000000007948 */ /* 0x000fea0003800000 */
[----:B------:R-:W4:Y:S01]  /*3c30*/  S2UR UR4, SR_CgaCtaId ;  /* 0x00000000000479c3 */ /* 0x000f220000008800 */
[----:B------:R-:W-:Y:S01]  /*3c40*/  UMOV UR14, 0x400 ;  /* 0x00000400000e7882 */ /* 0x000fe20000000000 */
[----:B------:R-:W-:-:S06]  /*3c50*/  NOP ;  /* 0x0000000000007918 */ /* 0x000fcc0000000000 */
[----:B------:R-:W-:Y:S06]  /*3c60*/  BAR.ARV 0x6, 0xa0 ;  /* 0x0182800000007b1d */ /* 0x000fec0000002000 */
[----:B------:R-:W5:Y:S01]  /*3c70*/  LDCU UR5, c[0x0][0x38c] ;  /* 0x00007180ff0577ac */ /* 0x000f620008000800 */
[----:B---3--:R-:W-:Y:S01]  /*3c80*/  LOP3.LUT R0, R3, 0xffff, RZ, 0xc0, !PT ;  /* 0x0000ffff03007812 */ /* 0x008fe200078ec0ff */
[----:B------:R-:W-:Y:S02]  /*3c90*/  HFMA2 R12, -RZ, RZ, 0, 0 ;  /* 0x00000000ff0c7431 */ /* 0x000fe400000001ff */
[----:B------:R-:W-:Y:S01]  /*3ca0*/  IMAD.MOV.U32 R7, RZ, RZ, 0x1 ;  /* 0x00000001ff077424 */ /* 0x000fe200078e00ff */
[----:B------:R-:W3:Y:S01]  /*3cb0*/  LDCU UR8, c[0x0][0x38c] ;  /* 0x00007180ff0877ac */ /* 0x000ee20008000800 */
[----:B------:R-:W-:Y:S01]  /*3cc0*/  R2UR UR16, R0 ;  /* 0x00000000001072ca */ /* 0x000fe200000e0000 */
[----:B------:R-:W-:Y:S01]  /*3cd0*/  IMAD.MOV.U32 R0, RZ, RZ, RZ ;  /* 0x000000ffff007224 */ /* 0x000fe200078e00ff */
[----:B------:R-:W-:Y:S01]  /*3ce0*/  UMOV UR18, URZ ;  /* 0x000000ff00127c82 */ /* 0x000fe20008000000 */
[----:B------:R-:W-:Y:S01]  /*3cf0*/  UMOV UR11, URZ ;  /* 0x000000ff000b7c82 */ /* 0x000fe20008000000 */
[----:B----4-:R-:W-:Y:S01]  /*3d00*/  ULEA UR14, UR4, UR14, 0x18 ;  /* 0x0000000e040e7291 */ /* 0x010fe2000f8ec0ff */
[----:B------:R-:W-:Y:S01]  /*3d10*/  UMOV UR20, 0x0 ;  /* 0x0000000000147882 */ /* 0x000fe20000000000 */
[----:B------:R-:W-:-:S02]  /*3d20*/  UMOV UR21, 0x43c04a0 ;  /* 0x043c04a000157882 */ /* 0x000fc40000000000 */
[----:B------:R-:W-:Y:S02]  /*3d30*/  UIADD3 UR6, UPT, UPT, UR14, 0x7b00, URZ ;  /* 0x00007b000e067890 */ /* 0x000fe4000fffe0ff */
[----:B------:R-:W-:Y:S02]  /*3d40*/  UIADD3 UR7, UPT, UPT, UR14, 0x11b00, URZ ;  /* 0x00011b000e077890 */ /* 0x000fe4000fffe0ff */
[----:B-----5:R-:W-:Y:S01]  /*3d50*/  UIADD3 UR5, UPT, UPT, UR5, 0x1f, URZ ;  /* 0x0000001f05057890 */ /* 0x020fe2000fffe0ff */
[----:B------:R-:W4:Y:S01]  /*3d60*/  LDS R2, [UR14+0x210] ;  /* 0x0002100eff027984 */ /* 0x000f220008000800 */
[----:B------:R-:W-:Y:S02]  /*3d70*/  USHF.R.U32.HI UR6, URZ, 0x4, UR6 ;  /* 0x00000004ff067899 */ /* 0x000fe40008011606 */
[----:B------:R-:W-:Y:S02]  /*3d80*/  USHF.R.S32.HI UR4, URZ, 0x1f, UR5 ;  /* 0x0000001fff047899 */ /* 0x000fe40008011405 */
[----:B------:R-:W-:-:S02]  /*3d90*/  ULOP3.LUT UR6, UR6, 0x3fff, URZ, 0xc0, !UPT ;  /* 0x00003fff06067892 */ /* 0x000fc4000f8ec0ff */
[----:B------:R-:W-:Y:S02]  /*3da0*/  ULEA.HI UR4, UR4, UR5, URZ, 0x5 ;  /* 0x0000000504047291 */ /* 0x000fe4000f8f28ff */
[----:B------:R-:W-:Y:S02]  /*3db0*/  USHF.R.U32.HI UR5, URZ, 0x4, UR7 ;  /* 0x00000004ff057899 */ /* 0x000fe40008011607 */
[----:B------:R-:W-:Y:S02]  /*3dc0*/  USHF.R.S32.HI UR22, URZ, 0x5, UR4 ;  /* 0x00000005ff167899 */ /* 0x000fe40008011404 */
[----:B------:R-:W-:Y:S02]  /*3dd0*/  ULOP3.LUT UR4, UR5, 0x3fff, URZ, 0xc0, !UPT ;  /* 0x00003fff05047892 */ /* 0x000fe4000f8ec0ff */
[----:B------:R-:W-:Y:S02]  /*3de0*/  UISETP.LT.AND UP0, UPT, UR22, 0x1, UPT ;  /* 0x000000011600788c */ /* 0x000fe4000bf01270 */
[----:B------:R-:W-:-:S02]  /*3df0*/  ULOP3.LUT UR17, UR6, 0x10000, URZ, 0xfc, !UPT ;  /* 0x0001000006117892 */ /* 0x000fc4000f8efcff */
[----:B------:R-:W-:Y:S02]  /*3e00*/  USEL UR23, UR22, 0x1, !UP0 ;  /* 0x0000000116177887 */ /* 0x000fe4000c000000 */
[----:B------:R-:W-:Y:S02]  /*3e10*/  ULOP3.LUT UR4, UR4, 0x10000, URZ, 0xfc, !UPT ;  /* 0x0001000004047892 */ /* 0x000fe4000f8efcff */
[----:B------:R-:W-:Y:S02]  /*3e20*/  UIADD3 UR23, UPT, UPT, -UR23, URZ, URZ ;  /* 0x000000ff17177290 */ /* 0x000fe4000fffe1ff */
[----:B---3--:R-:W-:Y:S01]  /*3e30*/  UISETP.GE.AND UP4, UPT, UR8, 0x1, UPT ;  /* 0x000000010800788c */ /* 0x008fe2000bf86270 */
[----:B----4-:R-:W-:Y:S01]  /*3e40*/  R2UR UR24, R2 ;  /* 0x00000000021872ca */ /* 0x010fe200000e0000 */
[----:B------:R-:W-:-:S14]  /*3e50*/  IMAD.MOV.U32 R2, RZ, RZ, RZ ;  /* 0x000000ffff027224 */ /* 0x000fdc00078e00ff */
.L_x_83:
[----:B------:R-:W-:Y:S02]  /*3e60*/  LEA R3, R2, UR14, 0x3 ;  /* 0x0000000e02037c11 */ /* 0x000fe4000f8e18ff */
[----:B--2---:R-:W-:Y:S02]  /*3e70*/  SHF.L.U32 R4, R12, 0x1f, RZ ;  /* 0x0000001f0c047819 */ /* 0x004fe400000006ff */
[----:B------:R-:W-:Y:S01]  /*3e80*/  PLOP3.LUT P0, PT, PT, PT, UP4, 0x80, 0x8 ;  /* 0x000000000008781c */ /* 0x000fe20003f0f048 */
[----:B------:R-:W-:Y:S01]  /*3e90*/  VIADD R5, R3, 0x170 ;  /* 0x0000017003057836 */ /* 0x000fe20000000000 */
[----:B------:R-:W2:Y:S02]  /*3ea0*/  SYNCS.PHASECHK.TRANS64.TRYWAIT P1, [R3+URZ+0x160], R4 ;  /* 0x00016004030075a7 */ /* 0x000ea400080211ff */
[----:B--23--:R-:W-:Y:S09]  /*3eb0*/  @!P1 BRA `(.L_x_77) ;  /* 0x0000007800709947 */ /* 0x00cff20003800000 */
.L_x_175:
[----:B------:R-:W-:Y:S01]  /*3ec0*/  LEA R6, R2, UR14, 0x4 ;  /* 0x0000000e02067c11 */ /* 0x000fe2000f8e20ff */
[----:B------:R-:W-:Y:S01]  /*3ed0*/  @UP4 ULEA UR5, UR11, UR14, 0x3 ;  /* 0x0000000e0b054291 */ /* 0x000fe2000f8e18ff */
[----:B------:R-:W-:Y:S01]  /*3ee0*/  PLOP3.LUT P1, PT, PT, PT, PT, 0x80, 0x8 ;  /* 0x000000000008781c */ /* 0x000fe20003f2f070 */
[----:B------:R-:W-:Y:S01]  /*3ef0*/  ULEA UR19, UR18, UR14, 0x3 ;  /* 0x0000000e12137291 */ /* 0x000fe2000f8e18ff */
[----:B------:R-:W-:Y:S01]  /*3f00*/  PRMT R5, RZ, 0x654, R5 ;  /* 0x00000654ff057816 */ /* 0x000fe20000000005 */
[----:B------:R3:W4:Y:S01]  /*3f10*/  LDS.128 R8, [R6+0x1f0] ;  /* 0x0001f00006087984 */ /* 0x0007220000000c00 */
[----:B--2---:R-:W-:Y:S02]  /*3f20*/  @P0 SHF.L.U32 R4, R0, 0x1f, RZ ;  /* 0x0000001f00040819 */ /* 0x004fe400000006ff */
[----:B------:R-:W-:Y:S01]  /*3f30*/  SHF.L.U32 R3, R7, 0x1f, RZ ;  /* 0x0000001f07037819 */ /* 0x000fe200000006ff */
[----:B------:R-:W-:Y:S01]  /*3f40*/  @!PT LDS RZ, [RZ] ;  /* 0x00000000fffff984 */ /* 0x000fe20000000800 */
[----:B------:R-:W-:Y:S01]  /*3f50*/  @!PT LDS RZ, [RZ] ;  /* 0x00000000fffff984 */ /* 0x000fe20000000800 */
[----:B------:R-:W-:Y:S01]  /*3f60*/  @!PT LDS RZ, [RZ] ;  /* 0x00000000fffff984 */ /* 0x000fe20000000800 */
[----:B------:R-:W-:Y:S01]  /*3f70*/  @!PT LDS RZ, [RZ] ;  /* 0x00000000fffff984 */ /* 0x000fe20000000800 */
[----:B------:R2:W-:Y:S06]  /*3f80*/  MEMBAR.ALL.CTA ;  /* 0x0000000000007992 */ /* 0x0005ec0000008000 */
[----:B--2---:R-:W2:Y:S02]  /*3f90*/  FENCE.VIEW.ASYNC.S ;  /* 0x00000000000073c6 */ /* 0x004ea40000000000 */
[----:B--2---:R3:W-:Y:S01]  /*3fa0*/  SYNCS.ARRIVE.TRANS64.RED.A1T0 RZ, [R5+URZ], RZ ;  /* 0x000000ff05ff79a7 */ /* 0x0047e200081004ff */
[----:B------:R3:W2:Y:S01]  /*3fb0*/  @P0 SYNCS.PHASECHK.TRANS64.TRYWAIT P1, [UR5], R4 ;  /* 0x00000004ff0005a7 */ /* 0x0006a20008021105 */
[----:B------:R-:W5:Y:S02]  /*3fc0*/  SYNCS.PHASECHK.TRANS64.TRYWAIT P0, [UR19+0x1a0], R3 ;  /* 0x0001a003ff0075a7 */ /* 0x000f640008001113 */
[----:B--2345:R-:W-:Y:S05]  /*3fd0*/  @!P0 BRA `(.L_x_78) ;  /* 0x00000078003c8947 */ /* 0x03cfea0003800000 */
.L_x_177:
[----:B--2---:R-:W-:Y:S01]  /*3fe0*/  IADD3 R4, PT, PT, R2, 0x1, RZ ;  /* 0x0000000102047810 */ /* 0x004fe20007ffe0ff */
[----:B------:R-:W-:Y:S06]  /*3ff0*/  BRA.U !UP4, `(.L_x_79) ;  /* 0x000000010c9c7547 */ /* 0x000fec000b800000 */
[----:B------:R-:W-:Y:S02]  /*4000*/  ULEA.HI UR5, UR18, UR18, URZ, 0x1 ;  /* 0x0000001212057291 */ /* 0x000fe4000f8f08ff */
[----:B------:R-:W-:Y:S02]  /*4010*/  UPLOP3.LUT UP2, UPT, UPT, UPT, UPT, 0x40, 0x4 ;  /* 0x000000000004789c */ /* 0x000fe40003f4e870 */
[----:B------:R-:W-:Y:S02]  /*4020*/  USHF.R.U32.HI UR6, URZ, 0x1, UR5 ;  /* 0x00000001ff067899 */ /* 0x000fe40008011605 */
[----:B------:R-:W-:Y:S02]  /*4030*/  ULOP3.LUT UR15, UR5, 0xffe, URZ, 0xc0, !UPT ;  /* 0x00000ffe050f7892 */ /* 0x000fe4000f8ec0ff */
[----:B------:R-:W-:Y:S02]  /*4040*/  UIMAD UR5, UR6, 0xf0, UR24 ;  /* 0x000000f0060578a4 */ /* 0x000fe4000f8e0218 */
[----:B------:R-:W-:Y:S01]  /*4050*/  UIADD3 UR15, UPT, UPT, -UR15, UR18, URZ ;  /* 0x000000120f0f7290 */ /* 0x000fe2000fffe1ff */
[----:B------:R-:W-:Y:S01]  /*4060*/  UMOV UR13, UR23 ;  /* 0x00000017000d7c82 */ /* 0x000fe20008000000 */
[----:B------:R-:W-:-:S02]  /*4070*/  UMOV UR12, UR22 ;  /* 0x00000016000c7c82 */ /* 0x000fc40008000000 */
[----:B------:R-:W-:-:S03]  /*4080*/  ULEA UR15, UR15, UR5, 0x14 ;  /* 0x000000050f0f7291 */ /* 0x000fc6000f8ea0ff */
[----:B------:R-:W-:-:S09]  /*4090*/  UMOV UR5, UR11 ;  /* 0x0000000b00057c82 */ /* 0x000fd20008000000 */
.L_x_82:
[----:B------:R-:W-:Y:S02]  /*40a0*/  UIADD3 UR13, UPT, UPT, UR13, 0x1, URZ ;  /* 0x000000010d0d7890 */ /* 0x000fe4000fffe0ff */
[----:B--2---:R-:W-:Y:S02]  /*40b0*/  ULEA UR7, UR5, UR14, 0x3 ;  /* 0x0000000e05077291 */ /* 0x004fe4000f8e18ff */
[----:B------:R-:W-:Y:S01]  /*40c0*/  UISETP.NE.AND UP3, UPT, UR13, URZ, UPT ;  /* 0x000000ff0d00728c */ /* 0x000fe2000bf65270 */
[----:B---3--:R-:W-:Y:S10]  /*40d0*/  @P1 BRA `(.L_x_80) ;  /* 0x00000000000c1947 */ /* 0x008ff40003800000 */
[----:B------:R-:W-:Y:S04]  /*40e0*/  SHF.L.U32 R2, R0, 0x1f, RZ ;  /* 0x0000001f00027819 */ /* 0x000fe800000006ff */
[----:B------:R-:W2:Y:S02]  /*40f0*/  SYNCS.PHASECHK.TRANS64.TRYWAIT P0, [UR7], R2 ;  /* 0x00000002ff0075a7 */ /* 0x000ea40008001107 */
[----:B--2---:R-:W-:Y:S05]  /*4100*/  @!P0 BRA `(.L_x_81) ;  /* 0x0000007800088947 */ /* 0x004fea0003800000 */
.L_x_80:
[----:B------:R-:W-:Y:S01]  /*4110*/  UISETP.NE.AND UP0, UPT, UR12, 0x1, UPT ;  /* 0x000000010c00788c */ /* 0x000fe2000bf05270 */
[----:B------:R-:W-:Y:S01]  /*4120*/  PLOP3.LUT P1, PT, PT, PT, PT, 0x80, 0x8 ;  /* 0x000000000008781c */ /* 0x000fe20003f2f070 */
[----:B------:R-:W-:Y:S02]  /*4130*/  UIADD3 UR6, UPT, UPT, UR5, 0x1, URZ ;  /* 0x0000000105067890 */ /* 0x000fe4000fffe0ff */
[----:B------:R-:W-:Y:S02]  /*4140*/  UIADD3 UR12, UPT, UPT, UR12, -0x1, URZ ;  /* 0xffffffff0c0c7890 */ /* 0x000fe4000fffe0ff */
[----:B------:R-:W-:Y:S01]  /*4150*/  UISETP.NE.AND UP1, UPT, UR6, 0x14, UPT ;  /* 0x000000140600788c */ /* 0x000fe2000bf25270 */
[----:B------:R-:W-:Y:S01]  /*4160*/  PLOP3.LUT P0, PT, PT, PT, UP0, 0x80, 0x8 ;  /* 0x000000000008781c */ /* 0x000fe20003f0f008 */
[----:B------:R-:W-:Y:S02]  /*4170*/  UMOV UR9, 0xc0004010 ;  /* 0xc000401000097882 */ /* 0x000fe40000000000 */
[----:B------:R-:W-:Y:S02]  /*4180*/  USEL UR8, URZ, 0x1, UP1 ;  /* 0x00000001ff087887 */ /* 0x000fe40008800000 */
[----:B------:R-:W-:Y:S02]  /*4190*/  USEL UR11, UR6, URZ, UP1 ;  /* 0x000000ff060b7287 */ /* 0x000fe40008800000 */
[----:B------:R-:W-:Y:S02]  /*41a0*/  UIMAD UR6, UR5, 0x1e0, UR4 ;  /* 0x000001e0050678a4 */ /* 0x000fe4000f8e0204 */
[----:B------:R-:W-:Y:S01]  /*41b0*/  @UP0 ULEA UR10, UR11, UR14, 0x3 ;  /* 0x0000000e0b0a0291 */ /* 0x000fe2000f8e18ff */
[----:B------:R-:W-:Y:S01]  /*41c0*/  LOP3.LUT R0, R0, UR8, RZ, 0x3c, !PT ;  /* 0x0000000800007c12 */ /* 0x000fe2000f8e3cff */
[----:B------:R-:W-:Y:S03]  /*41d0*/  ULEA UR8, UR5, UR17, 0x7 ;  /* 0x0000001105087291 */ /* 0x000fe6000f8e38ff */
[----:B--2---:R-:W-:Y:S01]  /*41e0*/  @P0 SHF.L.U32 R2, R0, 0x1f, RZ ;  /* 0x0000001f00020819 */ /* 0x004fe200000006ff */
[----:B------:R-:W-:Y:S03]  /*41f0*/  UMOV UR5, UR11 ;  /* 0x0000000b00057c82 */ /* 0x000fe60008000000 */
[----:B------:R2:W3:Y:S01]  /*4200*/  @P0 SYNCS.PHASECHK.TRANS64.TRYWAIT P1, [UR10], R2 ;  /* 0x00000002ff0005a7 */ /* 0x0004e2000802110a */
[----:B------:R-:W-:Y:S03]  /*4210*/  UIADD3 UR10, UPT, UPT, UR7, 0xa0, URZ ;  /* 0x000000a0070a7890 */ /* 0x000fe6000fffe0ff */
[----:B------:R-:W-:Y:S02]  /*4220*/  UMOV UR7, 0xc0004010 ;  /* 0xc000401000077882 */ /* 0x000fe40000000000 */
[----:B------:R2:W-:Y:S01]  /*4230*/  UTCIMMA gdesc[UR8], gdesc[UR6], tmem[UR15], tmem[UR20], idesc[UR21], UP2 ;  /* 0x00ff1406080075ea */ /* 0x0005e2000900010f */
[----:B------:R-:W-:Y:S03]  /*4240*/  UPLOP3.LUT UP2, UPT, UPT, UPT, UPT, 0x80, 0x8 ;  /* 0x000000000008789c */ /* 0x000fe60003f4f070 */
[----:B------:R2:W-:Y:S01]  /*4250*/  UTCBAR.MULTICAST [UR10], URZ, UR16 ;  /* 0x000000ff0a0073e9 */ /* 0x0005e20008000810 */
[----:B------:R-:W-:Y:S07]  /*4260*/  BRA.U UP3, `(.L_x_82) ;  /* 0xfffffffd038c7547 */ /* 0x000fee000b83ffff */
.L_x_79:
[----:B------:R-:W-:Y:S01]  /*4270*/  UIADD3 UR5, UPT, UPT, UR18, 0x1, URZ ;  /* 0x0000000112057890 */ /* 0x000fe2000fffe0ff */
[----:B------:R-:W-:Y:S01]  /*4280*/  LOP3.LUT P0, RZ, R10, 0x1, RZ, 0xc0, !PT ;  /* 0x000000010aff7812 */ /* 0x000fe2000780c0ff */
[----:B--2---:R-:W-:Y:S01]  /*4290*/  UIADD3 UR6, UPT, UPT, UR19, 0x180, URZ ;  /* 0x0000018013067890 */ /* 0x004fe2000fffe0ff */
[----:B---3--:R-:W-:Y:S01]  /*42a0*/  ISETP.NE.AND P1, PT, R4, 0x2, PT ;  /* 0x000000020400780c */ /* 0x008fe20003f25270 */
[----:B------:R-:W-:-:S03]  /*42b0*/  UISETP.NE.AND UP0, UPT, UR5, 0x4, UPT ;  /* 0x000000040500788c */ /* 0x000fc6000bf05270 */
[----:B------:R-:W-:Y:S01]  /*42c0*/  SEL R2, RZ, 0x1, P1 ;  /* 0x00000001ff027807 */ /* 0x000fe20000800000 */
[----:B------:R-:W-:Y:S02]  /*42d0*/  USEL UR7, URZ, 0x1, UP0 ;  /* 0x00000001ff077887 */ /* 0x000fe40008000000 */
[----:B------:R-:W-:Y:S01]  /*42e0*/  USEL UR18, UR5, URZ, UP0 ;  /* 0x000000ff05127287 */ /* 0x000fe20008000000 */
[----:B------:R3:W-:Y:S01]  /*42f0*/  UTCBAR [UR6], URZ ;  /* 0x000000ff060073e9 */ /* 0x0007e200080000ff */
[----:B------:R-:W-:Y:S02]  /*4300*/  LOP3.LUT R12, R12, R2, RZ, 0x3c, !PT ;  /* 0x000000020c0c7212 */ /* 0x000fe400078e3cff */
[----:B------:R-:W-:Y:S02]  /*4310*/  LOP3.LUT R7, R7, UR7, RZ, 0x3c, !PT ;  /* 0x0000000707077c12 */ /* 0x000fe4000f8e3cff */
[----:B------:R-:W-:Y:S01]  /*4320*/  SEL R2, R4, RZ, P1 ;  /* 0x000000ff04027207 */ /* 0x000fe20000800000 */
[----:B------:R-:W-:Y:S06]  /*4330*/  @P0 BRA `(.L_x_83) ;  /* 0xfffffff800c80947 */ /* 0x000fec000383ffff */
[----:B------:R-:W2:Y:S01]  /*4340*/  S2UR UR8, SR_CgaCtaId ;  /* 0x00000000000879c3 */ /* 0x000ea20000008800 */
[----:B------:R-:W-:Y:S01]  /*4350*/  ELECT P0, URZ, PT ;  /* 0x0000000000ff782f */ /* 0x000fe20003800000 */
[----:B------:R-:W-:Y:S01]  /*4360*/  IMAD.MOV.U32 R2, RZ, RZ, 0x1 ;  /* 0x00000001ff027424 */ /* 0x000fe200078e00ff */
[----:B------:R-:W-:Y:S01]  /*4370*/  UIADD3 UR14, UPT, UPT, UR14, 0x1a0, URZ ;  /* 0x000001a00e0e7890 */ /* 0x000fe2000fffe0ff */
[----:B------:R-:W-:Y:S01]  /*4380*/  SHF.L.U32 R0, R7, 0x1f, RZ ;  /* 0x0000001f07007819 */ /* 0x000fe200000006ff */
[----:B------:R-:W-:-:S03]  /*4390*/  UMOV UR4, 0x40 ;  /* 0x0000004000047882 */ /* 0x000fc60000000000 */
[----:B------:R-:W-:Y:S01]  /*43a0*/  UVIRTCOUNT.DEALLOC.SMPOOL 0x80 ;  /* 0x000000800000784c */ /* 0x000fe20000000000 */
[----:B--2---:R-:W-:Y:S02]  /*43b0*/  ULEA UR8, UR8, UR4, 0x18 ;  /* 0x0000000408087291 */ /* 0x004fe4000f8ec0ff */
[----:B------:R-:W-:-:S07]  /*43c0*/  ULEA UR4, UR18, UR14, 0x3 ;  /* 0x0000000e12047291 */ /* 0x000fce000f8e18ff */
[----:B------:R2:W-:Y:S02]  /*43d0*/  @P0 STS.U8 [UR8+0x1c], R2 ;  /* 0x00001c02ff000988 */ /* 0x0005e40008000008 */
[----:B------:R-:W4:Y:S02]  /*43e0*/  SYNCS.PHASECHK.TRANS64.TRYWAIT P0, [UR4], R0 ;  /* 0x00000000ff0075a7 */ /* 0x000f240008001104 */
[----:B--2-4-:R-:W-:Y:S05]  /*43f0*/  @!P0 BRA `(.L_x_84) ;  /* 0x0000007400648947 */ /* 0x014fea0003800000 */
.L_x_180:
[----:B------:R-:W-:-:S04]  /*4400*/  UIADD3 UR4, UPT, UPT, UR18, 0x1, URZ ;  /* 0x0000000112047890 */ /* 0x000fc8000fffe0ff */
[----:B------:R-:W-:-:S04]  /*4410*/  UISETP.NE.AND UP0, UPT, UR4, 0x4, UPT ;  /* 0x000000040400788c */ /* 0x000fc8000bf05270 */
[----:B---3--:R-:W-:Y:S02]  /*4420*/  USEL UR6, URZ, 0x1, UP0 ;  /* 0x00000001ff067887 */ /* 0x008fe40008000000 */
[----:B------:R-:W-:-:S04]  /*4430*/  USEL UR4, UR4, URZ, UP0 ;  /* 0x000000ff04047287 */ /* 0x000fc80008000000 */
[----:B------:R-:W-:Y:S01]  /*4440*/  ULEA UR5, UR4, UR14, 0x3 ;  /* 0x0000000e04057291 */ /* 0x000fe2000f8e18ff */
[----:B--2---:R-:W-:-:S04]  /*4450*/  LOP3.LUT R0, R7, UR6, RZ, 0x3c, !PT ;  /* 0x0000000607007c12 */ /* 0x004fc8000f8e3cff */
[----:B------:R-:W-:-:S04]  /*4460*/  SHF.L.U32 R2, R0, 0x1f, RZ ;  /* 0x0000001f00027819 */ /* 0x000fc800000006ff */
[----:B------:R-:W2:Y:S02]  /*4470*/  SYNCS.PHASECHK.TRANS64.TRYWAIT P0, [UR5], R2 ;  /* 0x00000002ff0075a7 */ /* 0x000ea40008001105 */
[----:B--2---:R-:W-:Y:S05]  /*4480*/  @!P0 BRA `(.L_x_85) ;  /* 0x0000007400588947 */ /* 0x004fea0003800000 */
.L_x_182:
[----:B------:R-:W-:-:S04]  /*4490*/  UIADD3 UR4, UPT, UPT, UR4, 0x1, URZ ;  /* 0x0000000104047890 */ /* 0x000fc8000fffe0ff */
[----:B------:R-:W-:-:S04]  /*44a0*/  UISETP.NE.AND UP0, UPT, UR4, 0x4, UPT ;  /* 0x000000040400788c */ /* 0x000fc8000bf05270 */
[----:B------:R-:W-:Y:S02]  /*44b0*/  USEL UR6, URZ, 0x1, UP0 ;  /* 0x00000001ff067887 */ /* 0x000fe40008000000 */
[----:B------:R-:W-:-:S04]  /*44c0*/  USEL UR4, UR4, URZ, UP0 ;  /* 0x000000ff04047287 */ /* 0x000fc80008000000 */
[----:B------:R-:W-:Y:S01]  /*44d0*/  ULEA UR5, UR4, UR14, 0x3 ;  /* 0x0000000e04057291 */ /* 0x000fe2000f8e18ff */
[----:B------:R-:W-:-:S04]  /*44e0*/  LOP3.LUT R0, R0, UR6, RZ, 0x3c, !PT ;  /* 0x0000000600007c12 */ /* 0x000fc8000f8e3cff */
[----:B--2---:R-:W-:-:S04]  /*44f0*/  SHF.L.U32 R2, R0, 0x1f, RZ ;  /* 0x0000001f00027819 */ /* 0x004fc800000006ff */
[----:B------:R-:W2:Y:S02]  /*4500*/  SYNCS.PHASECHK.TRANS64.TRYWAIT P0, [UR5], R2 ;  /* 0x00000002ff0075a7 */ /* 0x000ea40008001105 */
[----:B--2---:R-:W-:Y:S05]  /*4510*/  @!P0 BRA `(.L_x_86) ;  /* 0x00000074004c8947 */ /* 0x004fea0003800000 */
.L_x_184:
[----:B------:R-:W-:-:S04]  /*4520*/  UIADD3 UR4, UPT, UPT, UR4, 0x1, URZ ;  /* 0x0000000104047890 */ /* 0x000fc8000fffe0ff */
[----:B------:R-:W-:-:S04]  /*4530*/  UISETP.NE.AND UP0, UPT, UR4, 0x4, UPT ;  /* 0x000000040400788c */ /* 0x000fc8000bf05270 */
[----:B------:R-:W-:Y:S02]  /*4540*/  USEL UR5, URZ, 0x1, UP0 ;  /* 0x00000001ff057887 */ /* 0x000fe40008000000 */
[----:B------:R-:W-:-:S04]  /*4550*/  USEL UR4, UR4, URZ, UP0 ;  /* 0x000000ff04047287 */ /* 0x000fc80008000000 */
[----:B------:R-:W-:Y:S01]  /*4560*/  ULEA UR4, UR4, UR14, 0x3 ;  /* 0x0000000e04047291 */ /* 0x000fe2000f8e18ff */
[----:B------:R-:W-:-:S04]  /*4570*/  LOP3.LUT R0, R0, UR5, RZ, 0x3c, !PT ;  /* 0x0000000500007c12 */ /* 0x000fc8000f8e3cff */
[----:B------:R-:W-:-:S04]  /*4580*/  SHF.L.U32 R0, R0, 0x1f, RZ ;  /* 0x0000001f00007819 */ /* 0x000fc800000006ff */
[----:B------:R-:W3:Y:S02]  /*4590*/  SYNCS.PHASECHK.TRANS64.TRYWAIT P0, [UR4], R0 ;  /* 0x00000000ff0075a7 */ /* 0x000ee40008001104 */
[----:B---3--:R-:W-:Y:S05]  /*45a0*/  @!P0 BRA `(.L_x_87) ;  /* 0x0000007400408947 */ /* 0x008fea0003800000 */
.L_x_186:
[----:B------:R-:W-:Y:S01]  /*45b0*/  NOP ;  /* 0x0000000000007918 */ /* 0x000fe20000000000 */
[----:B--2---:R-:W2:Y:S01]  /*45c0*/  LDS R0, [UR8+0x14] ;  /* 0x00001408ff007984 */ /* 0x004ea20008000800 */
[----:B------:R-:W-:Y:S01]  /*45d0*/  ULOP3.LUT UR4, UR24, 0xffff, URZ, 0xc0, !UPT ;  /* 0x0000ffff18047892 */ /* 0x000fe2000f8ec0ff */
[----:B------:R-:W-:Y:S01]  /*45e0*/  UMOV UR5, 0xffff ;  /* 0x0000ffff00057882 */ /* 0x000fe20000000000 */
[----:B------:R-:W-:Y:S02]  /*45f0*/  UMOV UR6, 0x1 ;  /* 0x0000000100067882 */ /* 0x000fe40000000000 */
[----:B------:R-:W-:-:S04]  /*4600*/  USHF.R.U32.HI UR4, URZ, 0x5, UR4 ;  /* 0x00000005ff047899 */ /* 0x000fc80008011604 */
[----:B------:R-:W-:Y:S02]  /*4610*/  USHF.L.U32 UR5, UR5, UR4, URZ ;  /* 0x0000000405057299 */ /* 0x000fe400080006ff */
[----:B------:R-:W-:-:S04]  /*4620*/  USHF.L.U32 UR4, UR6, UR4, URZ ;  /* 0x0000000406047299 */ /* 0x000fc800080006ff */
[----:B--2---:R-:W-:-:S04]  /*4630*/  LOP3.LUT R0, R0, UR5, RZ, 0xc0, !PT ;  /* 0x0000000500007c12 */ /* 0x004fc8000f8ec0ff */
[----:B------:R-:W-:-:S13]  /*4640*/  ISETP.NE.AND P0, PT, R0, UR5, PT ;  /* 0x0000000500007c0c */ /* 0x000fda000bf05270 */
[----:B------:R-:W-:Y:S05]  /*4650*/  @P0 BRA `(.L_x_88) ;  /* 0x0000000000580947 */ /* 0x000fea0003800000 */
[----:B------:R-:W2:Y:S02]  /*4660*/  LDS R0, [UR8+0x18] ;  /* 0x00001808ff007984 */ /* 0x000ea40008000800 */
[----:B--2---:R-:W-:-:S04]  /*4670*/  LOP3.LUT R0, R0, UR4, RZ, 0xc0, !PT ;  /* 0x0000000400007c12 */ /* 0x004fc8000f8ec0ff */
[----:B------:R-:W-:-:S13]  /*4680*/  ISETP.NE.AND P0, PT, R0, UR4, PT ;  /* 0x0000000400007c0c */ /* 0x000fda000bf05270 */
[----:B------:R-:W-:Y:S05]  /*4690*/  @P0 BRA `(.L_x_89) ;  /* 0x00000000003c0947 */ /* 0x000fea0003800000 */
[----:B------:R-:W2:Y:S01]  /*46a0*/  S2R R2, SR_LANEID ;  /* 0x0000000000027919 */ /* 0x000ea20000000000 */
[----:B------:R-:W-:-:S06]  /*46b0*/  ULOP3.LUT UR5, URZ, UR5, URZ, 0x33, !UPT ;  /* 0x00000005ff057292 */ /* 0x000fcc000f8e33ff */
[----:B------:R-:W-:-:S04]  /*46c0*/  IMAD.U32 R0, RZ, RZ, UR5 ;  /* 0x00000005ff007e24 */ /* 0x000fc8000f8e00ff */
[----:B------:R3:W4:Y:S02]  /*46d0*/  REDUX UR7, R0 ;  /* 0x00000000000773c4 */ /* 0x0007240000000000 */
[----:B------:R1:W-:Y:S01]  /*46e0*/  UTCATOMSWS.AND URZ, UR5 ;  /* 0x0000000500ff79e3 */ /* 0x0003e20008000000 */
[----:B---3--:R-:W-:Y:S01]  /*46f0*/  LOP3.LUT R0, RZ, UR4, RZ, 0x33, !PT ;  /* 0x00000004ff007c12 */ /* 0x008fe2000f8e33ff */
[----:B------:R-:W-:Y:S02]  /*4700*/  VOTEU.ANY UR4, UPT, PT ;  /* 0x0000000000047886 */ /* 0x000fe400038e0100 */
[----:B------:R-:W-:Y:S02]  /*4710*/  UFLO.U32 UR4, UR4 ;  /* 0x00000004000472bd */ /* 0x000fe400080e0000 */
[----:B------:R-:W3:Y:S04]  /*4720*/  REDUX UR6, R0 ;  /* 0x00000000000673c4 */ /* 0x000ee80000000000 */
[----:B--2---:R-:W-:-:S02]  /*4730*/  ISETP.EQ.U32.AND P0, PT, R2, UR4, PT ;  /* 0x0000000402007c0c */ /* 0x004fc4000bf02070 */
[----:B----4-:R-:W-:-:S11]  /*4740*/  MOV R2, UR7 ;  /* 0x0000000700027c02 */ /* 0x010fd60008000f00 */
[----:B------:R2:W-:Y:S01]  /*4750*/  @P0 ATOMS.AND RZ, [UR8+0x14], R2 ;  /* 0x00001402ffff098c */ /* 0x0005e2000a800008 */
[----:B---3--:R-:W-:-:S05]  /*4760*/  IMAD.U32 R0, RZ, RZ, UR6 ;  /* 0x00000006ff007e24 */ /* 0x008fca000f8e00ff */
[----:B------:R2:W-:Y:S01]  /*4770*/  @P0 ATOMS.AND RZ, [UR8+0x18], R0 ;  /* 0x00001800ffff098c */ /* 0x0005e2000a800008 */
[----:B-1----:R-:W-:Y:S05]  /*4780*/  BRA `(.L_x_90) ;  /* 0x0000000000147947 */ /* 0x002fea0003800000 */
.L_x_89:
[----:B------:R-:W-:Y:S02]  /*4790*/  MOV R2, 0x47b0 ;  /* 0x000047b000027802 */ /* 0x000fe40000000f00 */
[----:B-1----:R-:W-:Y:S05]  /*47a0*/  CALL.REL.NOINC `($__internal_0_$__cuda_sm10x_tcgen05_guardrail_trap_col_being_dealloced_not_returned_by_alloc) ;  /* 0x0000007400647944 */ /* 0x002fea0003c00000 */
[----:B------:R-:W-:Y:S05]  /*47b0*/  BRA `(.L_x_90) ;  /* 0x0000000000087947 */ /* 0x000fea0003800000 */
.L_x_88:
[----:B------:R-:W-:Y:S02]  /*47c0*/  MOV R2, 0x47e0 ;  /* 0x000047e000027802 */ /* 0x000fe40000000f00 */
[----:B-1----:R-:W-:Y:S05]  /*47d0*/  CALL.REL.NOINC `($__internal_2_$__cuda_sm10x_tcgen05_guardrail_trap_unallocated_columns_being_dealloced) ;  /* 0x0000007400707944 */ /* 0x002fea0003c00000 */
.L_x_90:
[----:B------:R-:W-:Y:S01]  /*47e0*/  NOP ;  /* 0x0000000000007918 */ /* 0x000fe20000000000 */
[----:B------:R-:W-:Y:S05]  /*47f0*/  EXIT ;  /* 0x000000000000794d */ /* 0x000fea0003800000 */
.L_x_72:
[----:B------:R-:W-:-:S09]  /*4800*/  UISETP.NE.OR UP0, UPT, UR14, 0x3, !UP3 ;  /* 0x000000030e00788c */ /* 0x000fd2000df05670 */
[----:B------:R-:W-:Y:S05]  /*4810*/  BRA.U UP0, `(.L_x_91) ;  /* 0x00000011002c7547 */ /* 0x000fea000b800000 */
[----:B------:R-:W3:Y:S01]  /*4820*/  LDCU.64 UR4, c[0x0][0x888] ;  /* 0x00011100ff0477ac */ /* 0x000ee20008000a00 */
[----:B------:R-:W-:Y:S02]  /*4830*/  HFMA2 R10, -RZ, RZ, 0, 0 ;  /* 0x00000000ff0a7431 */ /* 0x000fe400000001ff */
[----:B------:R-:W-:Y:S01]  /*4840*/  IMAD.MOV.U32 R9, RZ, RZ, 0x1 ;  /* 0x00000001ff097424 */ /* 0x000fe200078e00ff */
[----:B------:R-:W-:Y:S01]  /*4850*/  MOV R11, 0x3c00 ;  /* 0x00003c00000b7802 */ /* 0x000fe20000000f00 */
[----:B------:R-:W4:Y:S01]  /*4860*/  LDCU UR37, c[0x0][0x370] ;  /* 0x00006e00ff2577ac */ /* 0x000f220008000800 */
[----:B------:R-:W-:Y:S01]  /*4870*/  IMAD.MOV.U32 R8, RZ, RZ, RZ ;  /* 0x000000ffff087224 */ /* 0x000fe200078e00ff */
[----:B------:R-:W4:Y:S01]  /*4880*/  LDCU.128 UR48, c[0x0][0xb10] ;  /* 0x00016200ff3077ac */ /* 0x000f220008000c00 */
[----:B------:R-:W5:Y:S01]  /*4890*/  LDCU UR31, c[0x0][0x374] ;  /* 0x00006e80ff1f77ac */ /* 0x000f620008000800 */
[----:B------:R-:W1:Y:S01]  /*48a0*/  LDCU.64 UR40, c[0x0][0x890] ;  /* 0x00011200ff2877ac */ /* 0x000e620008000a00 */
[----:B---3--:R-:W-:Y:S01]  /*48b0*/  UISETP.NE.U32.AND UP0, UPT, UR4, URZ, UPT ;  /* 0x000000ff0400728c */ /* 0x008fe2000bf05070 */
[----:B------:R-:W3:Y:S01]  /*48c0*/  LDCU UR21, c[0x0][0xb0c] ;  /* 0x00016180ff1577ac */ /* 0x000ee20008000800 */
[----:B------:R-:W2:Y:S01]  /*48d0*/  LDCU UR44, c[0x0][0xb20] ;  /* 0x00016400ff2c77ac */ /* 0x000ea20008000800 */
[----:B------:R-:W2:Y:S01]  /*48e0*/  LDCU UR4, c[0x0][0xb30] ;  /* 0x00016600ff0477ac */ /* 0x000ea20008000800 */
[----:B------:R-:W-:Y:S01]  /*48f0*/  UMOV UR29, 0x400 ;  /* 0x00000400001d7882 */ /* 0x000fe20000000000 */
[----:B----4-:R-:W-:-:S02]  /*4900*/  UIMAD.WIDE.U32 UR6, UR37, UR48, URZ ;  /* 0x00000030250672a5 */ /* 0x010fc4000f8e00ff */
[----:B------:R-:W-:Y:S02]  /*4910*/  ULEA UR29, UR38, UR29, 0x18 ;  /* 0x0000001d261d7291 */ /* 0x000fe4000f8ec0ff */
[----:B-----5:R-:W-:Y:S02]  /*4920*/  UIMAD.WIDE.U32 UR8, UR31, UR51, URZ ;  /* 0x000000331f0872a5 */ /* 0x020fe4000f8e00ff */
[----:B------:R-:W-:Y:S02]  /*4930*/  UISETP.NE.AND.EX UP6, UPT, UR5, URZ, UPT, UP0 ;  /* 0x000000ff0500728c */ /* 0x000fe4000bfc5300 */
[----:B------:R-:W-:Y:S02]  /*4940*/  UIADD3 UR42, UPT, UPT, UR29, 0x140, URZ ;  /* 0x000001401d2a7890 */ /* 0x000fe4000fffe0ff */
[----:B------:R-:W-:Y:S02]  /*4950*/  UISETP.NE.AND UP0, UPT, UR15, 0x1, UPT ;  /* 0x000000010f00788c */ /* 0x000fe4000bf05270 */
[----:B-1----:R-:W-:-:S02]  /*4960*/  UISETP.NE.U32.AND UP0, UPT, UR40, URZ, UPT ;  /* 0x000000ff2800728c */ /* 0x002fc4000bf05070 */
[----:B------:R-:W-:Y:S01]  /*4970*/  UPRMT UR42, UR38, 0x654, UR42 ;  /* 0x00000654262a7896 */ /* 0x000fe2000800002a */
[----:B------:R-:W-:Y:S02]  /*4980*/  UMOV UR5, UR7 ;  /* 0x0000000700057c82 */ /* 0x000fe40008000000 */
[----:B------:R-:W-:Y:S01]  /*4990*/  UMOV UR38, UR9 ;  /* 0x0000000900267c82 */ /* 0x000fe20008000000 */
[----:B------:R-:W-:Y:S02]  /*49a0*/  USEL UR43, URZ, 0x1, UP4 ;  /* 0x00000001ff2b7887 */ /* 0x000fe4000a000000 */
[----:B------:R-:W-:Y:S02]  /*49b0*/  UISETP.GE.AND UP3, UPT, UR15, 0x1, UPT ;  /* 0x000000010f00788c */ /* 0x000fe4000bf66270 */
[----:B------:R-:W-:Y:S01]  /*49c0*/  UISETP.NE.AND.EX UP5, UPT, UR41, URZ, UPT, UP0 ;  /* 0x000000ff2900728c */ /* 0x000fe2000bfa5300 */
[----:B------:R-:W1:Y:S01]  /*49d0*/  LDCU.64 UR52, c[0x0][0x348] ;  /* 0x00006900ff3477ac */ /* 0x000e620008000a00 */
[----:B------:R-:W-:Y:S01]  /*49e0*/  UPLOP3.LUT UP1, UPT, UPT, UPT, UPT, 0x40, 0x4 ;  /* 0x000000000004789c */ /* 0x000fe20003f2e870 */
[----:B------:R-:W4:Y:S01]  /*49f0*/  LDCU.64 UR22, c[0x0][0xb28] ;  /* 0x00016500ff1677ac */ /* 0x000f220008000a00 */
[----:B---3--:R-:W-:-:S02]  /*4a00*/  UISETP.NE.AND UP3, UPT, UR21, 0x1, UPT ;  /* 0x000000011500788c */ /* 0x008fc4000bf65270 */
[----:B------:R-:W-:Y:S02]  /*4a10*/  USHF.R.U32.HI UR39, URZ, UR49, UR5 ;  /* 0x00000031ff277299 */ /* 0x000fe40008011605 */
[----:B--2---:R-:W-:Y:S02]  /*4a20*/  USHF.R.U32.HI UR38, URZ, UR44, UR38 ;  /* 0x0000002cff267299 */ /* 0x004fe40008011626 */
[----:B------:R-:W-:Y:S02]  /*4a30*/  UISETP.NE.AND UP0, UPT, UR50, 0x1, UPT ;  /* 0x000000013200788c */ /* 0x000fe4000bf05270 */
[----:B------:R-:W-:-:S11]  /*4a40*/  UISETP.NE.AND UP4, UPT, UR4, 0x1, UPT ;  /* 0x000000010400788c */ /* 0x000fd6000bf85270 */
.L_x_99:
[----:B------:R-:W-:Y:S02]  /*4a50*/  LEA R2, R8, UR29, 0x3 ;  /* 0x0000001d08027c11 */ /* 0x000fe4000f8e18ff */
[----:B------:R-:W-:Y:S02]  /*4a60*/  SHF.L.U32 R0, R10, 0x1f, RZ ;  /* 0x0000001f0a007819 */ /* 0x000fe400000006ff */
[----:B------:R-:W-:Y:S02]  /*4a70*/  LEA R4, R8, UR29, 0x4 ;  /* 0x0000001d08047c11 */ /* 0x000fe4000f8e20ff */
[----:B------:R-:W2:Y:S02]  /*4a80*/  SYNCS.PHASECHK.TRANS64.TRYWAIT P0, [R2+URZ+0x160], R0 ;  /* 0x00016000020075a7 */ /* 0x000ea400080011ff */
[----:B--2---:R-:W-:Y:S05]  /*4a90*/  @!P0 BRA `(.L_x_92) ;  /* 0x00000070001c8947 */ /* 0x004fea0003800000 */
.L_x_187:
[----:B------:R-:W3:Y:S01]  /*4aa0*/  LDS.128 R4, [R4+0x1f0] ;  /* 0x0001f00004047984 */ /* 0x000ee20000000c00 */
[----:B------:R-:W-:Y:S01]  /*4ab0*/  UISETP.GE.AND UP0, UPT, UR15, 0x1, UPT ;  /* 0x000000010f00788c */ /* 0x000fe2000bf06270 */
[----:B------:R-:W-:Y:S01]  /*4ac0*/  @!PT LDS RZ, [RZ] ;  /* 0x00000000fffff984 */ /* 0x000fe20000000800 */
[----:B------:R-:W-:Y:S01]  /*4ad0*/  @!PT LDS RZ, [RZ] ;  /* 0x00000000fffff984 */ /* 0x000fe20000000800 */
[----:B------:R-:W-:Y:S01]  /*4ae0*/  @!PT LDS RZ, [RZ] ;  /* 0x00000000fffff984 */ /* 0x000fe20000000800 */
[----:B------:R-:W-:Y:S01]  /*4af0*/  @!PT LDS RZ, [RZ] ;  /* 0x00000000fffff984 */ /* 0x000fe20000000800 */
[----:B------:R5:W-:Y:S06]  /*4b00*/  MEMBAR.ALL.CTA ;  /* 0x0000000000007992 */ /* 0x000bec0000008000 */
[----:B-----5:R-:W5:Y:S01]  /*4b10*/  FENCE.VIEW.ASYNC.S ;  /* 0x00000000000073c6 */ /* 0x020f620000000000 */
[----:B---3--:R-:W-:Y:S11]  /*4b20*/  LOP3.LUT P0, RZ, R6, 0x1, RZ, 0xc0, !PT ;  /* 0x0000000106ff7812 */ /* 0x008ff6000780c0ff */
[----:B------:R-:W-:Y:S02]  /*4b30*/  @!UPT UIADD3 URZ, UPT, UPT, URZ, URZ, URZ ;  /* 0x000000fffffff290 */ /* 0x000fe4000fffe0ff */
[----:B-----5:R-:W-:Y:S01]  /*4b40*/  VOTEU.ANY UP3, P0 ;  /* 0x0000000000ff7886 */ /* 0x020fe20000060100 */
[----:B------:R-:W-:Y:S11]  /*4b50*/  PLOP3.LUT P0, PT, PT, PT, UP3, 0x80, 0x8 ;  /* 0x000000000008781c */ /* 0x000ff60003f0f038 */
[----:B------:R-:W-:Y:S02]  /*4b60*/  @!UPT UIADD3 URZ, UPT, UPT, URZ, URZ, URZ ;  /* 0x000000fffffff290 */ /* 0x000fe4000fffe0ff */
[----:B--2---:R-:W-:Y:S02]  /*4b70*/  @P0 SHF.R.U32.HI R0, RZ, 0x10, R5 ;  /* 0x00000010ff000819 */ /* 0x004fe40000011605 */
[----:B------:R-:W-:Y:S02]  /*4b80*/  @P0 MOV R3, R4 ;  /* 0x0000000400030202 */ /* 0x000fe40000000f00 */
[----:B------:R-:W-:Y:S01]  /*4b90*/  @P0 R2UR UR4, R0 ;  /* 0x00000000000402ca */ /* 0x000fe200000e0000 */
[----:B------:R-:W-:Y:S01]  /*4ba0*/  VIADD R0, R2, 0x170 ;  /* 0x0000017002007836 */ /* 0x000fe20000000000 */
[----:B------:R-:W-:Y:S02]  /*4bb0*/  @P0 LOP3.LUT R4, R5, 0xffff, RZ, 0xc0, !PT ;  /* 0x0000ffff05040812 */ /* 0x000fe400078ec0ff */
[----:B------:R-:W-:Y:S02]  /*4bc0*/  @P0 R2UR UR6, R3 ;  /* 0x00000000030602ca */ /* 0x000fe400000e0000 */
[----:B------:R-:W-:Y:S02]  /*4bd0*/  PRMT R0, RZ, 0x654, R0 ;  /* 0x00000654ff007816 */ /* 0x000fe40000000000 */
[----:B------:R-:W-:Y:S02]  /*4be0*/  @P0 R2UR UR5, R4 ;  /* 0x00000000040502ca */ /* 0x000fe400000e0000 */
[----:B------:R2:W-:Y:S03]  /*4bf0*/  SYNCS.ARRIVE.TRANS64.RED.A1T0 RZ, [R0+URZ], RZ ;  /* 0x000000ff00ff79a7 */ /* 0x0005e600081004ff */
[----:B------:R-:W-:Y:S04]  /*4c00*/  @UP3 UMOV UR30, UR4 ;  /* 0x00000004001e3c82 */ /* 0x000fe80008000000 */
[----:B------:R-:W-:Y:S04]  /*4c10*/  @UP3 UMOV UR14, UR6 ;  /* 0x00000006000e3c82 */ /* 0x000fe80008000000 */
[----:B------:R-:W-:Y:S01]  /*4c20*/  @UP3 UMOV UR13, UR5 ;  /* 0x00000005000d3c82 */ /* 0x000fe20008000000 */
[----:B------:R-:W-:Y:S05]  /*4c30*/  BRA.U !UP0, `(.L_x_93) ;  /* 0x0000000108c07547 */ /* 0x000fea000b800000 */
[----:B------:R-:W-:Y:S02]  /*4c40*/  UIMAD.WIDE.U32 UR8, UR13, UR51, URZ ;  /* 0x000000330d0872a5 */ /* 0x000fe4000f8e00ff */
[----:B------:R-:W-:Y:S02]  /*4c50*/  UP2UR UR12, UPR, URZ, 0x4 ;  /* 0x00000004ff0c7883 */ /* 0x000fe40008000000 */
[----:B------:R-:W-:Y:S02]  /*4c60*/  UISETP.NE.AND UP2, UPT, UR50, 0x1, UPT ;  /* 0x000000013200788c */ /* 0x000fe4000bf45270 */
[----:B------:R-:W-:Y:S02]  /*4c70*/  UIMAD.WIDE.U32 UR10, UR14, UR48, URZ ;  /* 0x000000300e0a72a5 */ /* 0x000fe4000f8e00ff */
[----:B------:R-:W-:Y:S02]  /*4c80*/  USEL UR4, UR31, UR38, !UP2 ;  /* 0x000000261f047287 */ /* 0x000fe4000d000000 */
[----:B------:R-:W-:Y:S02]  /*4c90*/  UISETP.NE.AND UP0, UPT, UR21, 0x1, UPT ;  /* 0x000000011500788c */ /* 0x000fe4000bf05270 */
[----:B------:R-:W-:Y:S02]  /*4ca0*/  UP2UR UR20, UPR, URZ, 0x2 ;  /* 0x00000002ff147883 */ /* 0x000fe40008000000 */
[----:B------:R-:W-:Y:S02]  /*4cb0*/  UISETP.NE.AND UP1, UPT, UR15, 0x1, UPT ;  /* 0x000000010f00788c */ /* 0x000fe4000bf25270 */
[----:B----4-:R-:W-:Y:S02]  /*4cc0*/  UIMAD.WIDE.U32 UR16, UR4, UR22, URZ ;  /* 0x00000016041072a5 */ /* 0x010fe4000f8e00ff */
[----:B------:R-:W-:Y:S01]  /*4cd0*/  USEL UR7, UR37, UR39, !UP0 ;  /* 0x0000002725077287 */ /* 0x000fe2000c000000 */
[----:B------:R-:W-:Y:S02]  /*4ce0*/  UMOV UR5, UR9 ;  /* 0x0000000900057c82 */ /* 0x000fe40008000000 */
[----:B------:R-:W-:Y:S02]  /*4cf0*/  USHF.R.U32.HI UR6, URZ, UR44, UR5 ;  /* 0x0000002cff067299 */ /* 0x000fe40008011605 */
[----:B------:R-:W-:Y:S02]  /*4d00*/  UIMAD.WIDE.U32 UR18, UR7, UR22, URZ ;  /* 0x00000016071272a5 */ /* 0x000fe4000f8e00ff */
[----:B------:R-:W-:Y:S02]  /*4d10*/  USEL UR6, UR13, UR6, !UP2 ;  /* 0x000000060d067287 */ /* 0x000fe4000d000000 */
[----:B------:R-:W-:Y:S01]  /*4d20*/  UISETP.NE.AND UP2, UPT, UR12, URZ, UPT ;  /* 0x000000ff0c00728c */ /* 0x000fe2000bf45270 */
[----:B------:R-:W-:Y:S01]  /*4d30*/  UMOV UR5, UR11 ;  /* 0x0000000b00057c82 */ /* 0x000fe20008000000 */
[----:B------:R-:W-:Y:S02]  /*4d40*/  UIMAD.WIDE.U32 UR10, UR6, UR22, URZ ;  /* 0x00000016060a72a5 */ /* 0x000fe4000f8e00ff */
[----:B------:R-:W-:Y:S03]  /*4d50*/  USHF.R.U32.HI UR8, URZ, UR49, UR5 ;  /* 0x00000031ff087299 */ /* 0x000fe60008011605 */
[----:B------:R-:W-:Y:S02]  /*4d60*/  UMOV UR5, UR17 ;  /* 0x0000001100057c82 */ /* 0x000fe40008000000 */
[----:B------:R-:W-:Y:S03]  /*4d70*/  @UP1 USHF.R.U32.HI UR4, URZ, UR23, UR5 ;  /* 0x00000017ff041299 */ /* 0x000fe60008011605 */
[----:B------:R-:W-:Y:S01]  /*4d80*/  UMOV UR5, UR19 ;  /* 0x0000001300057c82 */ /* 0x000fe20008000000 */
[----:B------:R-:W-:Y:S02]  /*4d90*/  UIMAD UR4, UR15, UR4, URZ ;  /* 0x000000040f0472a4 */ /* 0x000fe4000f8e02ff */
[----:B------:R-:W-:Y:S02]  /*4da0*/  @UP1 USHF.R.U32.HI UR7, URZ, UR23, UR5 ;  /* 0x00000017ff071299 */ /* 0x000fe40008011605 */
[----:B------:R-:W-:Y:S02]  /*4db0*/  USEL UR5, UR14, UR8, !UP0 ;  /* 0x000000080e057287 */ /* 0x000fe4000c000000 */
[----:B------:R-:W-:Y:S02]  /*4dc0*/  UIMAD UR8, UR15, UR7, URZ ;  /* 0x000000070f0872a4 */ /* 0x000fe4000f8e02ff */
[----:B------:R-:W-:Y:S03]  /*4dd0*/  UISETP.GE.AND UP0, UPT, UR6, UR4, UPT ;  /* 0x000000040600728c */ /* 0x000fe6000bf06270 */
[----:B------:R-:W-:Y:S01]  /*4de0*/  UMOV UR4, UR11 ;  /* 0x0000000b00047c82 */ /* 0x000fe20008000000 */
[----:B------:R-:W-:Y:S02]  /*4df0*/  UISETP.GE.OR UP0, UPT, UR5, UR8, UP0 ;  /* 0x000000080500728c */ /* 0x000fe40008706670 */
[----:B------:R-:W-:Y:S02]  /*4e00*/  USHF.R.U32.HI UR4, URZ, UR23, UR4 ;  /* 0x00000017ff047299 */ /* 0x000fe40008011604 */
[----:B------:R-:W-:Y:S02]  /*4e10*/  UIMAD.WIDE.U32 UR8, UR5, UR22, URZ ;  /* 0x00000016050872a5 */ /* 0x000fe4000f8e00ff */
[----:B------:R-:W-:Y:S04]  /*4e20*/  USEL UR10, UR6, UR4, !UP1 ;  /* 0x00000004060a7287 */ /* 0x000fe8000c800000 */
[----:B------:R-:W-:Y:S01]  /*4e30*/  UIADD3 UR11, UPT, UPT, -UR10, URZ, URZ ;  /* 0x000000ff0a0b7290 */ /* 0x000fe2000fffe1ff */
[----:B------:R-:W-:Y:S02]  /*4e40*/  @!UP0 UMOV UR4, UR9 ;  /* 0x0000000900048c82 */ /* 0x000fe40008000000 */
[----:B------:R-:W-:Y:S02]  /*4e50*/  @!UP0 USHF.R.U32.HI UR4, URZ, UR23, UR4 ;  /* 0x00000017ff048299 */ /* 0x000fe40008011604 */
[----:B------:R-:W-:Y:S02]  /*4e60*/  UIMAD UR8, UR15, UR11, UR6 ;  /* 0x0000000b0f0872a4 */ /* 0x000fe4000f8e0206 */
[----:B------:R-:W-:Y:S02]  /*4e70*/  @!UP0 USEL UR4, UR5, UR4, !UP1 ;  /* 0x0000000405048287 */ /* 0x000fe4000c800000 */
[----:B------:R-:W-:Y:S02]  /*4e80*/  UISETP.NE.AND UP1, UPT, UR20, URZ, UPT ;  /* 0x000000ff1400728c */ /* 0x000fe4000bf25270 */
[----:B------:R-:W-:Y:S02]  /*4e90*/  @!UP0 UIMAD UR7, UR7, UR8, UR4 ;  /* 0x00000008070782a4 */ /* 0x000fe4000f8e0204 */
[----:B------:R-:W-:Y:S02]  /*4ea0*/  @!UP0 UIADD3 UR9, UPT, UPT, UR10, -UR4, URZ ;  /* 0x800000040a098290 */ /* 0x000fe4000fffe0ff */
[----:B------:R-:W-:Y:S02]  /*4eb0*/  UIADD3 UR8, UPT, UPT, -UR6, URZ, URZ ;  /* 0x000000ff06087290 */ /* 0x000fe4000fffe1ff */
[----:B------:R-:W-:Y:S02]  /*4ec0*/  UIADD3 UR4, UPT, UPT, -UR5, URZ, URZ ;  /* 0x000000ff05047290 */ /* 0x000fe4000fffe1ff */
[----:B------:R-:W-:Y:S03]  /*4ed0*/  @!UP0 UIMAD UR6, UR9, UR15, UR5 ;  /* 0x0000000f090682a4 */ /* 0x000fe6000f8e0205 */
[----:B------:R-:W-:Y:S01]  /*4ee0*/  @!UP0 UMOV UR5, UR7 ;  /* 0x0000000700058c82 */ /* 0x000fe20008000000 */
[----:B------:R-:W-:Y:S02]  /*4ef0*/  UIMAD UR7, UR21, UR4, UR14 ;  /* 0x00000004150772a4 */ /* 0x000fe4000f8e020e */
[----:B------:R-:W-:Y:S02]  /*4f00*/  UIMAD UR4, UR50, UR8, UR13 ;  /* 0x00000008320472a4 */ /* 0x000fe4000f8e020d */
[----:B------:R-:W-:Y:S02]  /*4f10*/  UIMAD UR14, UR5, UR21, UR7 ;  /* 0x00000015050e72a4 */ /* 0x000fe4000f8e0207 */
[----:B------:R-:W-:Y:S11]  /*4f20*/  UIMAD UR13, UR6, UR50, UR4 ;  /* 0x00000032060d72a4 */ /* 0x000ff6000f8e0204 */
[----:B------:R-:W-:Y:S01]  /*4f30*/  @!UPT UIADD3 URZ, UPT, UPT, URZ, URZ, URZ ;  /* 0x000000fffffff290 */ /* 0x000fe2000fffe0ff */
.L_x_93:
[----:B------:R-:W3:Y:S01]  /*4f40*/  @!UP4 LDCU.128 UR8, c[0x0][0xb10] ;  /* 0x00016200ff08c7ac */ /* 0x000ee20008000c00 */
[----:B------:R-:W-:Y:S02]  /*4f50*/  ISETP.NE.U32.AND P0, PT, RZ, UR40, PT ;  /* 0x00000028ff007c0c */ /* 0x000fe4000bf05070 */
[----:B------:R-:W-:Y:S02]  /*4f60*/  SHF.L.U32 R4, R9, 0x1f, RZ ;  /* 0x0000001f09047819 */ /* 0x000fe400000006ff */
[----:B------:R-:W-:Y:S01]  /*4f70*/  ISETP.NE.AND.EX P0, PT, RZ, UR41, PT, P0 ;  /* 0x00000029ff007c0c */ /* 0x000fe2000bf05300 */
[----:B------:R-:W5:Y:S01]  /*4f80*/  @!UP4 LDCU UR5, c[0x0][0xb0c] ;  /* 0x00016180ff05c7ac */ /* 0x000f620008000800 */
[----:B---3--:R-:W-:Y:S07]  /*4f90*/  UIMAD.WIDE.U32 UR6, UR14, UR8, URZ ;  /* 0x000000080e0672a5 */ /* 0x008fee000f8e00ff */
[----:B------:R-:W-:Y:S01]  /*4fa0*/  @!UP4 UMOV UR4, UR7 ;  /* 0x000000070004cc82 */ /* 0x000fe20008000000 */
[----:B-----5:R-:W-:Y:S02]  /*4fb0*/  @!UP4 UISETP.NE.AND UP0, UPT, UR5, 0x1, UPT ;  /* 0x000000010500c88c */ /* 0x020fe4000bf05270 */
[----:B------:R-:W-:Y:S02]  /*4fc0*/  @!UP4 USHF.R.U32.HI UR4, URZ, UR9, UR4 ;  /* 0x00000009ff04c299 */ /* 0x000fe40008011604 */
[----:B------:R-:W-:Y:S02]  /*4fd0*/  UIMAD.WIDE.U32 UR6, UR13, UR11, URZ ;  /* 0x0000000b0d0672a5 */ /* 0x000fe4000f8e00ff */
[----:B------:R-:W-:Y:S02]  /*4fe0*/  @!UP4 USEL UR8, UR14, UR4, !UP0 ;  /* 0x000000040e08c287 */ /* 0x000fe4000c000000 */
[----:B------:R-:W-:Y:S03]  /*4ff0*/  @!UP4 UISETP.NE.AND UP0, UPT, UR10, 0x1, UPT ;  /* 0x000000010a00c88c */ /* 0x000fe6000bf05270 */
[----:B------:R-:W-:Y:S02]  /*5000*/  @!UP4 UMOV UR6, UR7 ;  /* 0x000000070006cc82 */ /* 0x000fe40008000000 */
[----:B------:R-:W3:Y:S02]  /*5010*/  @!UP4 LDCU UR4, c[0x0][0xb20] ;  /* 0x00016400ff04c7ac */ /* 0x000ee40008000800 */
[----:B---3--:R-:W-:Y:S04]  /*5020*/  @!UP4 USHF.R.U32.HI UR6, URZ, UR4, UR6 ;  /* 0x00000004ff06c299 */ /* 0x008fe80008011606 */
[----:B------:R-:W-:Y:S04]  /*5030*/  @!UP4 USEL UR6, UR13, UR6, !UP0 ;  /* 0x000000060d06c287 */ /* 0x000fe8000c000000 */
[----:B------:R-:W-:Y:S02]  /*5040*/  @!UP4 UIADD3 UR4, UPT, UPT, -UR8, UR6, URZ ;  /* 0x000000060804c290 */ /* 0x000fe4000fffe1ff */
[----:B------:R-:W-:Y:S02]  /*5050*/  @!UP4 UIADD3 UR6, UPT, UPT, UR8, -UR6, URZ ;  /* 0x800000060806c290 */ /* 0x000fe4000fffe0ff */
[----:B------:R-:W-:Y:S02]  /*5060*/  @!UP4 UIMAD UR14, UR4, UR5, UR14 ;  /* 0x00000005040ec2a4 */ /* 0x000fe4000f8e020e */
[----:B------:R-:W-:Y:S01]  /*5070*/  @!UP4 UIMAD UR13, UR6, UR10, UR13 ;  /* 0x0000000a060dc2a4 */ /* 0x000fe2000f8e020d */
[----:B------:R-:W-:Y:S11]  /*5080*/  BRA.U UP1, `(.L_x_94) ;  /* 0x0000000101107547 */ /* 0x000ff6000b800000 */
[----:B--2---:R-:W-:Y:S04]  /*5090*/  MOV R0, UR43 ;  /* 0x0000002b00007c02 */ /* 0x004fe80008000f00 */
[----:B------:R-:W-:Y:S04]  /*50a0*/  SHF.L.U32 R0, R0, 0x1f, RZ ;  /* 0x0000001f00007819 */ /* 0x000fe800000006ff */
[----:B------:R-:W2:Y:S02]  /*50b0*/  SYNCS.PHASECHK.TRANS64.TRYWAIT P1, [UR29+0x158], R0 ;  /* 0x00015800ff0075a7 */ /* 0x000ea4000802111d */
[----:B--2---:R-:W-:Y:S05]  /*50c0*/  @!P1 BRA `(.L_x_95) ;  /* 0x0000006800a49947 */ /* 0x004fea0003800000 */
.L_x_94:
[----:B------:R-:W-:Y:S05]  /*50d0*/  BRA.U !UP5, `(.L_x_96) ;  /* 0x000000010d3c7547 */ /* 0x000fea000b800000 */
[----:B------:R-:W-:Y:S01]  /*50e0*/  UPLOP3.LUT UP2, UPT, UPT, UPT, UP6, 0x80, 0x8 ;  /* 0x000000000008789c */ /* 0x000fe20003f4f060 */
[----:B------:R-:W-:Y:S01]  /*50f0*/  HFMA2 R244, -RZ, RZ, 0, 5.9604644775390625e-08 ;  /* 0x00000001fff47431 */ /* 0x000fe200000001ff */
[----:B------:R-:W3:Y:S01]  /*5100*/  LDCU.64 UR8, c[0x0][0x358] ;  /* 0x00006b00ff0877ac */ /* 0x000ee20008000a00 */
[----:B--2---:R-:W-:Y:S03]  /*5110*/  IMAD.MOV.U32 R0, RZ, RZ, 0x1 ;  /* 0x00000001ff007424 */ /* 0x004fe600078e00ff */
[----:B------:R-:W-:Y:S05]  /*5120*/  PLOP3.LUT P1, PT, PT, PT, UP2, 0x80, 0x8 ;  /* 0x000000000008781c */ /* 0x000fea0003f2f028 */
[----:B------:R-:W2:Y:S01]  /*5130*/  @UP2 LDCU.64 UR4, c[0x0][0x888] ;  /* 0x00011100ff0427ac */ /* 0x000ea20008000a00 */
[----:B------:R-:W-:Y:S07]  /*5140*/  @UP2 UIMAD UR6, UR36, UR40, URZ ;  /* 0x00000028240622a4 */ /* 0x000fee000f8e02ff */
[----:B------:R-:W-:Y:S01]  /*5150*/  @!P1 PRMT R244, R0, 0x7610, R244 ;  /* 0x0000761000f49816 */ /* 0x000fe200000000f4 */
[----:B--2---:R-:W-:Y:S06]  /*5160*/  @UP2 UIMAD.WIDE UR4, UR6, 0x4, UR4 ;  /* 0x00000004060428a5 */ /* 0x004fec000f8e0204 */
[----:B------:R-:W-:Y:S02]  /*5170*/  IMAD.U32 R2, RZ, RZ, UR4 ;  /* 0x00000004ff027e24 */ /* 0x000fe4000f8e00ff */
[----:B------:R-:W-:Y:S05]  /*5180*/  IMAD.U32 R3, RZ, RZ, UR5 ;  /* 0x00000005ff037e24 */ /* 0x000fea000f8e00ff */
[----:B---3--:R-:W2:Y:S02]  /*5190*/  @P1 LDG.E R2, desc[UR8][R2.64] ;  /* 0x0000000802021981 */ /* 0x008ea4000c1e1900 */
[----:B--2---:R-:W-:Y:S11]  /*51a0*/  @P1 R2UR UR45, R2 ;  /* 0x00000000022d12ca */ /* 0x004ff600000e0000 */
[----:B------:R-:W-:Y:S03]  /*51b0*/  @!UPT UIADD3 URZ, UPT, UPT, URZ, URZ, URZ ;  /* 0x000000fffffff290 */ /* 0x000fe6000fffe0ff */
[----:B------:R-:W3:Y:S02]  /*51c0*/  @!UP2 LDCU UR45, c[0x0][0x880] ;  /* 0x00011000ff2da7ac */ /* 0x000ee40008000800 */
.L_x_96:
[----:B---3--:R-:W-:Y:S01]  /*51d0*/  @!P0 ISETP.EQ.AND P2, PT, RZ, UR45, PT ;  /* 0x0000002dff008c0c */ /* 0x008fe2000bf42270 */
[----:B------:R-:W-:Y:S01]  /*51e0*/  @!UPT UIADD3 URZ, UPT, UPT, URZ, URZ, URZ ;  /* 0x000000fffffff290 */ /* 0x000fe2000fffe0ff */
[----:B------:R-:W-:Y:S11]  /*51f0*/  @!P0 BRA `(.L_x_97) ;  /* 0x0000000000148947 */ /* 0x000ff60003800000 */
[----:B------:R-:W-:Y:S02]  /*5200*/  LOP3.LUT P0, RZ, R244, 0xff, RZ, 0xc0, !PT ;  /* 0x000000fff4ff7812 */ /* 0x000fe4000780c0ff */
[----:B------:R-:W-:Y:S04]  /*5210*/  PLOP3.LUT P2, PT, PT, PT, UP2, 0x80, 0x8 ;  /* 0x000000000008781c */ /* 0x000fe80003f4f028 */
[----:B------:R-:W-:Y:S07]  /*5220*/  PLOP3.LUT P2, PT, P2, PT, PT, 0x8, 0x80 ;  /* 0x000000000080781c */ /* 0x000fee000174e170 */
[----:B------:R-:W-:Y:S11]  /*5230*/  @P0 ISETP.EQ.AND P2, PT, RZ, UR45, PT ;  /* 0x0000002dff000c0c */ /* 0x000ff6000bf42270 */
[----:B------:R-:W-:Y:S02]  /*5240*/  @!UPT UIADD3 URZ, UPT, UPT, URZ, URZ, URZ ;  /* 0x000000fffffff290 */ /* 0x000fe4000fffe0ff */
.L_x_97:
[----:B------:R-:W3:Y:S01]  /*5250*/  SYNCS.PHASECHK.TRANS64.TRYWAIT P0, [UR29+0x148], R4 ;  /* 0x00014804ff0075a7 */ /* 0x000ee2000800111d */
[----:B------:R-:W-:Y:S02]  /*5260*/  ELECT P1, URZ, PT ;  /* 0x0000000000ff782f */ /* 0x000fe40003820000 */
[----:B--2---:R-:W-:Y:S01]  /*5270*/  IADD3 R0, PT, PT, R8, 0x1, RZ ;  /* 0x0000000108007810 */ /* 0x004fe20007ffe0ff */
[----:B---3--:R-:W-:Y:S10]  /*5280*/  @!P0 BRA `(.L_x_98) ;  /* 0x00000068004c8947 */ /* 0x008ff40003800000 */
.L_x_190:
[----:B------:R-:W3:Y:S01]  /*5290*/  LDL R3, [R1] ;  /* 0x0000000001037983 */ /* 0x000ee20000100800 */
[----:B------:R-:W-:Y:S01]  /*52a0*/  PLOP3.LUT P1, PT, P2, P1, PT, 0xf2, 0x2f ;  /* 0x00000000002f781c */ /* 0x000fe20001723e72 */
[----:B------:R-:W-:Y:S01]  /*52b0*/  UMOV UR6, 0x0 ;  /* 0x0000000000067882 */ /* 0x000fe20000000000 */
[----:B------:R-:W-:Y:S01]  /*52c0*/  UMOV UR7, 0x10000000 ;  /* 0x1000000000077882 */ /* 0x000fe20000000000 */
[----:B------:R-:W-:Y:S01]  /*52d0*/  UMOV UR20, UR36 ;  /* 0x0000002400147c82 */ /* 0x000fe20008000000 */
[----:B------:R-:W-:Y:S01]  /*52e0*/  UMOV UR28, UR36 ;  /* 0x00000024001c7c82 */ /* 0x000fe20008000000 */
[----:B------:R-:W-:Y:S01]  /*52f0*/  UMOV UR12, UR36 ;  /* 0x00000024000c7c82 */ /* 0x000fe20008000000 */
[----:B------:R-:W-:Y:S02]  /*5300*/  R2UR UR55, R252 ;  /* 0x00000000fc3772ca */ /* 0x000fe400000e0000 */
[C---:B------:R-:W-:Y:S02]  /*5310*/  ISETP.NE.AND P0, PT, R0.reuse, 0x2, PT ;  /* 0x000000020000780c */ /* 0x040fe40003f05270 */
[----:B------:R-:W-:Y:S02]  /*5320*/  LOP3.LUT R9, R9, 0x1, RZ, 0x3c, !PT ;  /* 0x0000000109097812 */ /* 0x000fe400078e3cff */
[----:B--2---:R-:W-:Y:S01]  /*5330*/  SEL R2, RZ, 0x1, P0 ;  /* 0x00000001ff027807 */ /* 0x004fe20000000000 */
[----:B------:R-:W-:Y:S01]  /*5340*/  VOTEU.ALL UP0, P1 ;  /* 0x0000000000ff7886 */ /* 0x000fe20000800000 */
[----:B------:R-:W-:Y:S02]  /*5350*/  SEL R8, R0, RZ, P0 ;  /* 0x000000ff00087207 */ /* 0x000fe40000000000 */
[----:B------:R-:W-:Y:S02]  /*5360*/  LOP3.LUT R10, R10, R2, RZ, 0x3c, !PT ;  /* 0x000000020a0a7212 */ /* 0x000fe400078e3cff */
[----:B-1----:R-:W-:Y:S02]  /*5370*/  @!UP0 UIADD3 UR4, UP1, UPT, UR52, 0x580, URZ ;  /* 0x0000058034048890 */ /* 0x002fe4000ff3e0ff */
[----:B------:R-:W-:Y:S02]  /*5380*/  @!UP0 USHF.L.U32 UR35, UR46, 0x6, URZ ;  /* 0x000000062e238899 */ /* 0x000fe400080006ff */
[----:B------:R-:W-:Y:S02]  /*5390*/  @!UP0 UIADD3.X UR5, UPT, UPT, URZ, UR53, URZ, UP1, !UPT ;  /* 0x00000035ff058290 */ /* 0x000fe40008ffe4ff */
[----:B------:R-:W-:Y:S02]  /*53a0*/  @!UP0 UIMAD UR34, UR47, 0xf0, URZ ;  /* 0x000000f02f2288a4 */ /* 0x000fe4000f8e02ff */
[----:B------:R-:W-:Y:S02]  /*53b0*/  @!UP0 UIADD3 UR32, UPT, UPT, UR29, 0x280, URZ ;  /* 0x000002801d208890 */ /* 0x000fe4000fffe0ff */
[----:B------:R-:W-:Y:S01]  /*53c0*/  @!UP0 UIADD3 UR33, UPT, UPT, UR29, 0x140, URZ ;  /* 0x000001401d218890 */ /* 0x000fe2000fffe0ff */
[----:B------:R-:W-:Y:S01]  /*53d0*/  VOTEU.ALL UP1, P1 ;  /* 0x0000000000ff7886 */ /* 0x000fe20000820000 */
[----:B------:R-:W-:Y:S02]  /*53e0*/  @!UP0 UIADD3 UR16, UPT, UPT, UR29, 0x680, URZ ;  /* 0x000006801d108890 */ /* 0x000fe4000fffe0ff */
[----:B------:R-:W-:Y:S03]  /*53f0*/  @!UP0 UIADD3 UR18, UPT, UPT, UR34, 0x10, URZ ;  /* 0x0000001022128890 */ /* 0x000fe6000fffe0ff */
[----:B------:R-:W-:Y:S01]  /*5400*/  UMOV UR17, UR33 ;  /* 0x0000002100117c82 */ /* 0x000fe20008000000 */
[----:B------:R-:W-:Y:S01]  /*5410*/  UMOV UR19, UR35 ;  /* 0x0000002300137c82 */ /* 0x000fe20008000000 */
[----:B------:R1:W-:Y:S01]  /*5420*/  @!UP1 UTMALDG.3D [UR32], [UR4], desc[UR6] ;  /* 0x00000620040095b4 */ /* 0x0003e20008011000 */
[----:B------:R-:W-:Y:S01]  /*5430*/  VOTEU.ALL UP1, P1 ;  /* 0x0000000000ff7886 */ /* 0x000fe20000820000 */
[----:B------:R-:W-:Y:S02]  /*5440*/  @!UP0 UIADD3 UR24, UPT, UPT, UR29, 0xa80, URZ ;  /* 0x00000a801d188890 */ /* 0x000fe4000fffe0ff */
[----:B------:R-:W-:Y:S01]  /*5450*/  @!UP0 UIADD3 UR26, UPT, UPT, UR34, 0x20, URZ ;  /* 0x00000020221a8890 */ /* 0x000fe2000fffe0ff */
        /* <DEDUP_REMOVED lines=10> */
[----:B------:R-:W-:Y:S04]  /*5500*/  UIADD3 UR47, UPT, UPT, UR13, UR55, URZ ;  /* 0x000000370d2f7290 */ /* 0x000fe8000fffe0ff */
[----:B------:R4:W-:Y:S01]  /*5510*/  @!UP1 UTMALDG.3D [UR8], [UR4], desc[UR6] ;  /* 0x00000608040095b4 */ /* 0x0009e20008011000 */
[----:B------:R-:W-:Y:S01]  /*5520*/  VOTEU.ALL UP1, P1 ;  /* 0x0000000000ff7886 */ /* 0x000fe20000820000 */
[----:B-1----:R-:W-:Y:S01]  /*5530*/  UMOV UR36, UR30 ;  /* 0x0000001e00247c82 */ /* 0x002fe20008000000 */
[----:B--2---:R-:W-:Y:S02]  /*5540*/  @!UP0 UIADD3 UR16, UPT, UPT, UR29, 0x1280, URZ ;  /* 0x000012801d108890 */ /* 0x004fe4000fffe0ff */
[----:B------:R-:W-:Y:S02]  /*5550*/  @!UP0 UIADD3 UR18, UPT, UPT, UR34, 0x40, URZ ;  /* 0x0000004022128890 */ /* 0x000fe4000fffe0ff */
[----:B-----5:R-:W-:Y:S02]  /*5560*/  @!UP0 UIADD3 UR24, UPT, UPT, UR29, 0x1680, URZ ;  /* 0x000016801d188890 */ /* 0x020fe4000fffe0ff */
[----:B------:R-:W-:Y:S05]  /*5570*/  @!UP0 UIADD3 UR26, UPT, UPT, UR34, 0x50, URZ ;  /* 0x00000050221a8890 */ /* 0x000fea000fffe0ff */
[----:B------:R1:W-:Y:S01]  /*5580*/  @!UP1 UTMALDG.3D [UR16], [UR4], desc[UR6] ;  /* 0x00000610040095b4 */ /* 0x0003e20008011000 */
[----:B------:R-:W-:Y:S01]  /*5590*/  VOTEU.ALL UP1, P1 ;  /* 0x0000000000ff7886 */ /* 0x000fe20000820000 */
[----:B----4-:R-:W-:Y:S02]  /*55a0*/  @!UP0 UIADD3 UR8, UPT, UPT, UR29, 0x1a80, URZ ;  /* 0x00001a801d088890 */ /* 0x010fe4000fffe0ff */
[----:B------:R-:W-:Y:S02]  /*55b0*/  @!UP0 UIADD3 UR10, UPT, UPT, UR34, 0x60, URZ ;  /* 0x00000060220a8890 */ /* 0x000fe4000fffe0ff */
[----:B------:R2:W-:Y:S01]  /*55c0*/  @!UP1 UTMALDG.3D [UR24], [UR4], desc[UR6] ;  /* 0x00000618040095b4 */ /* 0x0005e20008011000 */
[----:B------:R-:W-:Y:S06]  /*55d0*/  VOTEU.ALL UP1, P1 ;  /* 0x0000000000ff7886 */ /* 0x000fec0000820000 */
[----:B------:R4:W-:Y:S01]  /*55e0*/  @!UP1 UTMALDG.3D [UR8], [UR4], desc[UR6] ;  /* 0x00000608040095b4 */ /* 0x0009e20008011000 */
[----:B------:R-:W-:Y:S01]  /*55f0*/  VOTEU.ALL UP1, P1 ;  /* 0x0000000000ff7886 */ /* 0x000fe20000820000 */
[----:B-1----:R-:W-:Y:S02]  /*5600*/  @!UP0 UIADD3 UR16, UPT, UPT, UR29, 0x1e80, URZ ;  /* 0x00001e801d108890 */ /* 0x002fe4000fffe0ff */
[----:B------:R-:W-:Y:S02]  /*5610*/  @!UP0 UIADD3 UR18, UPT, UPT, UR34, 0x70, URZ ;  /* 0x0000007022128890 */ /* 0x000fe4000fffe0ff */
[----:B--2---:R-:W-:Y:S02]  /*5620*/  @!UP0 UIADD3 UR24, UPT, UPT, UR29, 0x2280, URZ ;  /* 0x000022801d188890 */ /* 0x004fe4000fffe0ff */
        /* <DEDUP_REMOVED lines=17> */
[----:B------:R-:W-:Y:S01]  /*5740*/  @!UP1 UTMALDG.3D [UR24], [UR4], desc[UR6] ;  /* 0x00000618040095b4 */ /* 0x000fe20008011000 */
[----:B------:R-:W-:Y:S06]  /*5750*/  VOTEU.ALL UP1, P1 ;  /* 0x0000000000ff7886 */ /* 0x000fec0000820000 */
[----:B------:R2:W-:Y:S01]  /*5760*/  @!UP1 UTMALDG.3D [UR8], [UR4], desc[UR6] ;  /* 0x00000608040095b4 */ /* 0x0005e20008011000 */
[----:B------:R-:W-:Y:S02]  /*5770*/  UPLOP3.LUT UP1, UPT, UPT, UPT, UPT, 0x80, 0x8 ;  /* 0x000000000008789c */ /* 0x000fe40003f2f070 */
[----:B-1----:R-:W-:Y:S02]  /*5780*/  @!UP0 UIADD3 UR16, UPT, UPT, UR29, 0x3680, URZ ;  /* 0x000036801d108890 */ /* 0x002fe4000fffe0ff */
[----:B------:R-:W-:Y:S02]  /*5790*/  @!UP0 UIADD3 UR18, UPT, UPT, UR34, 0xd0, URZ ;  /* 0x000000d022128890 */ /* 0x000fe4000fffe0ff */
[----:B--2---:R-:W-:Y:S02]  /*57a0*/  @!UP0 UIADD3 UR8, UPT, UPT, UR29, 0x3a80, URZ ;  /* 0x00003a801d088890 */ /* 0x004fe4000fffe0ff */
[----:B------:R-:W-:Y:S01]  /*57b0*/  @!UP0 UIADD3 UR10, UPT, UPT, UR34, 0xe0, URZ ;  /* 0x000000e0220a8890 */ /* 0x000fe2000fffe0ff */
[----:B------:R-:W-:Y:S05]  /*57c0*/  VOTEU.ALL UP0, P1 ;  /* 0x0000000000ff7886 */ /* 0x000fea0000800000 */
[----:B------:R2:W-:Y:S01]  /*57d0*/  @!UP0 UTMALDG.3D [UR16], [UR4], desc[UR6] ;  /* 0x00000610040085b4 */ /* 0x0005e20008011000 */
[----:B------:R-:W-:Y:S05]  /*57e0*/  VOTEU.ALL UP0, P1 ;  /* 0x0000000000ff7886 */ /* 0x000fea0000800000 */
[----:B------:R2:W-:Y:S01]  /*57f0*/  @!UP0 UTMALDG.3D [UR8], [UR4], desc[UR6] ;  /* 0x00000608040085b4 */ /* 0x0005e20008011000 */
[----:B------:R2:W-:Y:S01]  /*5800*/  @!P1 SYNCS.ARRIVE.TRANS64.RED.A0TR RZ, [UR29+0x140], R11 ;  /* 0x0001400bffff99a7 */ /* 0x0005e2000830041d */
[----:B------:R-:W-:Y:S01]  /*5810*/  SYNCS.ARRIVE.TRANS64.RED.A1T0 RZ, [UR42], RZ ;  /* 0x000000ffffff79a7 */ /* 0x000fe2000810042a */
[----:B---3--:R-:W-:Y:S11]  /*5820*/  R2UR UR54, R3 ;  /* 0x00000000033672ca */ /* 0x008ff600000e0000 */
[----:B------:R-:W-:Y:S02]  /*5830*/  @!UPT UIADD3 URZ, UPT, UPT, URZ, URZ, URZ ;  /* 0x000000fffffff290 */ /* 0x000fe4000fffe0ff */
[----:B------:R-:W-:Y:S01]  /*5840*/  UIADD3 UR46, UPT, UPT, UR14, UR54, URZ ;  /* 0x000000360e2e7290 */ /* 0x000fe2000fffe0ff */
[----:B--2---:R-:W-:Y:S11]  /*5850*/  BRA.U UP3, `(.L_x_99) ;  /* 0xfffffff1037c7547 */ /* 0x004ff6000b83ffff */
[----:B------:R-:W-:Y:S07]  /*5860*/  MOV R2, UR29 ;  /* 0x0000001d00027c02 */ /* 0x000fee0008000f00 */
.L_x_100:
[----:B-1----:R-:W-:-:S04]  /*5870*/  SHF.L.U32 R0, R9, 0x1f, RZ ;  /* 0x0000001f09007819 */ /* 0x002fc800000006ff */
[----:B------:R1:W2:Y:S03]  /*5880*/  SYNCS.PHASECHK.TRANS64.TRYWAIT P0, [R2+URZ+0x148], R0 ;  /* 0x00014800020075a7 */ /* 0x0002a600080011ff */
[----:B--2---:R-:W-:Y:S05]  /*5890*/  @!P0 NANOSLEEP.SYNCS 0x989680 ;  /* 0x009896800000895d */ /* 0x004fea0003900000 */
[----:B------:R-:W2:Y:S02]  /*58a0*/  @!P0 SYNCS.PHASECHK.TRANS64 P0, [R2+URZ+0x148], R0 ;  /* 0x00014800020085a7 */ /* 0x000ea400080010ff */
[----:B--2---:R-:W-:Y:S05]  /*58b0*/  @P0 EXIT ;  /* 0x000000000000094d */ /* 0x004fea0003800000 */
[----:B------:R-:W-:Y:S05]  /*58c0*/  BRA `(.L_x_100) ;  /* 0xfffffffc00e87947 */ /* 0x000fea000383ffff */
.L_x_91:
[----:B------:R-:W-:-:S06]  /*58d0*/  UISETP.GE.AND UP0, UPT, UR14, 0x4, UPT ;  /* 0x000000040e00788c */ /* 0x000fcc000bf06270 */
[----:B------:R-:W-:-:S13]  /*58e0*/  PLOP3.LUT P0, PT, PT, PT, UP0, 0x80, 0x8 ;  /* 0x000000000008781c */ /* 0x000fda0003f0f008 */
[----:B-1----:R-:W-:Y:S05]  /*58f0*/  @!P0 EXIT ;  /* 0x000000000000894d */ /* 0x002fea0003800000 */
[----:B------:R-:W-:Y:S06]  /*5900*/  BAR.SYNC.DEFER_BLOCKING 0x6, 0xa0 ;  /* 0x0182800000007b1d */ /* 0x000fec0000010000 */
[----:B------:R-:W-:Y:S01]  /*5910*/  UMOV UR4, 0x400 ;  /* 0x0000040000047882 */ /* 0x000fe20000000000 */
[----:B------:R-:W1:Y:S01]  /*5920*/  LDCU.64 UR6, c[0x0][0x890] ;  /* 0x00011200ff0677ac */ /* 0x000e620008000a00 */
[----:B------:R-:W-:Y:S01]  /*5930*/  ULEA UR4, UR38, UR4, 0x18 ;  /* 0x0000000426047291 */ /* 0x000fe2000f8ec0ff */
[----:B------:R-:W3:Y:S01]  /*5940*/  LDCU.64 UR8, c[0x0][0x8a8] ;  /* 0x00011500ff0877ac */ /* 0x000ee20008000a00 */
[----:B------:R-:W4:Y:S01]  /*5950*/  LDCU UR44, c[0x0][0xb0c] ;  /* 0x00016180ff2c77ac */ /* 0x000f220008000800 */
[----:B------:R-:W2:Y:S06]  /*5960*/  LDCU UR41, c[0x0][0xb30] ;  /* 0x00016600ff2977ac */ /* 0x000eac0008000800 */
[----:B------:R-:W5:Y:S02]  /*5970*/  LDS R16, [UR4+0x210] ;  /* 0x00021004ff107984 */ /* 0x000f640008000800 */
[----:B------:R-:W3:Y:S01]  /*5980*/  LDCU.64 UR4, c[0x0][0x888] ;  /* 0x00011100ff0477ac */ /* 0x000ee20008000a00 */
[----:B-1----:R-:W-:Y:S01]  /*5990*/  MOV R5, UR6 ;  /* 0x0000000600057c02 */ /* 0x002fe20008000f00 */
[----:B------:R-:W1:Y:S01]  /*59a0*/  LDCU.64 UR42, c[0x0][0xb28] ;  /* 0x00016500ff2a77ac */ /* 0x000e620008000a00 */
[----:B------:R-:W-:Y:S01]  /*59b0*/  UMOV UR40, URZ ;  /* 0x000000ff00287c82 */ /* 0x000fe20008000000 */
[----:B------:R-:W-:Y:S01]  /*59c0*/  UMOV UR17, URZ ;  /* 0x000000ff00117c82 */ /* 0x000fe20008000000 */
[----:B---3--:R-:W-:Y:S01]  /*59d0*/  IMAD.U32 R0, RZ, RZ, UR4 ;  /* 0x00000004ff007e24 */ /* 0x008fe2000f8e00ff */
[----:B--2---:R-:W-:Y:S01]  /*59e0*/  MOV R4, UR5 ;  /* 0x0000000500047c02 */ /* 0x004fe20008000f00 */
[----:B------:R-:W2:Y:S03]  /*59f0*/  LDCU.64 UR4, c[0x0][0x8b0] ;  /* 0x00011600ff0477ac */ /* 0x000ea60008000a00 */
[----:B------:R3:W-:Y:S04]  /*5a00*/  STL [R1+0xc], R0 ;  /* 0x00000c0001007387 */ /* 0x0007e80000100800 */
[----:B------:R4:W-:Y:S04]  /*5a10*/  STL [R1+0x8], R4 ;  /* 0x0000080401007387 */ /* 0x0009e80000100800 */
[----:B------:R2:W-:Y:S01]  /*5a20*/  STL [R1+0x4], R5 ;  /* 0x0000040501007387 */ /* 0x0005e20000100800 */
[----:B---3--:R-:W-:-:S02]  /*5a30*/  IMAD.U32 R0, R6, 0x10000, RZ ;  /* 0x0001000006007824 */ /* 0x008fc400078e00ff */
[----:B----4-:R-:W-:-:S03]  /*5a40*/  IMAD.U32 R4, RZ, RZ, UR7 ;  /* 0x00000007ff047e24 */ /* 0x010fc6000f8e00ff */
[----:B------:R-:W-:Y:S02]  /*5a50*/  LOP3.LUT R0, R0, 0x600000, RZ, 0xc0, !PT ;  /* 0x0060000000007812 */ /* 0x000fe400078ec0ff */
[----:B--2---:R-:W-:Y:S01]  /*5a60*/  MOV R5, UR4 ;  /* 0x0000000400057c02 */ /* 0x004fe20008000f00 */
[----:B------:R2:W-:Y:S01]  /*5a70*/  STL [R1+0x30], R4 ;  /* 0x0000300401007387 */ /* 0x0005e20000100800 */
[----:B-----5:R-:W-:-:S03]  /*5a80*/  IADD3 R16, PT, PT, R16, R0, RZ ;  /* 0x0000000010107210 */ /* 0x020fc60007ffe0ff */
[----:B------:R3:W-:Y:S01]  /*5a90*/  STL [R1+0x10], R5 ;  /* 0x0000100501007387 */ /* 0x0007e20000100800 */
[----:B--2---:R-:W-:Y:S01]  /*5aa0*/  IMAD.U32 R4, RZ, RZ, UR5 ;  /* 0x00000005ff047e24 */ /* 0x004fe2000f8e00ff */
[----:B------:R-:W2:Y:S01]  /*5ab0*/  LDCU.128 UR4, c[0x0][0xb10] ;  /* 0x00016200ff0477ac */ /* 0x000ea20008000c00 */
[----:B---3--:R-:W-:-:S03]  /*5ac0*/  MOV R5, UR8 ;  /* 0x0000000800057c02 */ /* 0x008fc60008000f00 */
[----:B------:R3:W-:Y:S04]  /*5ad0*/  STL [R1+0x2c], R4 ;  /* 0x00002c0401007387 */ /* 0x0007e80000100800 */
[----:B------:R-:W-:Y:S01]  /*5ae0*/  STL [R1+0x28], R5 ;  /* 0x0000280501007387 */ /* 0x000fe20000100800 */
[----:B--2---:R-:W-:Y:S01]  /*5af0*/  IMAD.U32 R0, RZ, RZ, UR4 ;  /* 0x00000004ff007e24 */ /* 0x004fe2000f8e00ff */
[----:B------:R-:W-:Y:S01]  /*5b00*/  UMOV UR4, URZ ;  /* 0x000000ff00047c82 */ /* 0x000fe20008000000 */
[----:B------:R-:W-:Y:S02]  /*5b10*/  IMAD.U32 R18, RZ, RZ, UR6 ;  /* 0x00000006ff127e24 */ /* 0x000fe4000f8e00ff */
[----:B------:R-:W-:Y:S02]  /*5b20*/  IMAD.U32 R248, RZ, RZ, UR4 ;  /* 0x00000004fff87e24 */ /* 0x000fe4000f8e00ff */
[----:B------:R-:W-:-:S02]  /*5b30*/  IMAD.U32 R246, RZ, RZ, UR4 ;  /* 0x00000004fff67e24 */ /* 0x000fc4000f8e00ff */
[----:B---3--:R-:W-:-:S05]  /*5b40*/  IMAD.U32 R4, RZ, RZ, UR9 ;  /* 0x00000009ff047e24 */ /* 0x008fca000f8e00ff */
[----:B------:R2:W-:Y:S04]  /*5b50*/  STL [R1+0x24], R4 ;  /* 0x0000240401007387 */ /* 0x0005e80000100800 */
[----:B------:R3:W-:Y:S01]  /*5b60*/  STL [R1+0x20], R0 ;  /* 0x0000200001007387 */ /* 0x0007e20000100800 */
[----:B--2---:R-:W-:Y:S01]  /*5b70*/  MOV R4, UR5 ;  /* 0x0000000500047c02 */ /* 0x004fe20008000f00 */
[----:B------:R-:W-:Y:S02]  /*5b80*/  UMOV UR5, URZ ;  /* 0x000000ff00057c82 */ /* 0x000fe40008000000 */
[----:B------:R-:W-:Y:S02]  /*5b90*/  MOV R247, UR5 ;  /* 0x0000000500f77c02 */ /* 0x000fe40008000f00 */
[----:B---3--:R-:W-:Y:S01]  /*5ba0*/  MOV R0, UR7 ;  /* 0x0000000700007c02 */ /* 0x008fe20008000f00 */
[----:B------:R2:W-:Y:S04]  /*5bb0*/  STL [R1+0x1c], R4 ;  /* 0x00001c0401007387 */ /* 0x0005e80000100800 */
[----:B-1----:R2:W-:Y:S02]  /*5bc0*/  STL [R1+0x18], R0 ;  /* 0x0000180001007387 */ /* 0x0025e40000100800 */
.L_x_127:
[----:B------:R-:W1:Y:S01]  /*5bd0*/  S2UR UR20, SR_CgaCtaId ;  /* 0x00000000001479c3 */ /* 0x000e620000008800 */
[----:B------:R-:W-:Y:S01]  /*5be0*/  R2UR UR5, R247 ;  /* 0x00000000f70572ca */ /* 0x000fe200000e0000 */
[----:B------:R-:W-:Y:S11]  /*5bf0*/  UMOV UR4, 0x400 ;  /* 0x0000040000047882 */ /* 0x000ff60000000000 */
[----:B------:R-:W-:Y:S01]  /*5c00*/  @!UPT UIADD3 URZ, UPT, UPT, URZ, URZ, URZ ;  /* 0x000000fffffff290 */ /* 0x000fe2000fffe0ff */
[----:B--2---:R-:W-:Y:S05]  /*5c10*/  IMAD.U32 R0, RZ, RZ, UR5 ;  /* 0x00000005ff007e24 */ /* 0x004fea000f8e00ff */
[----:B------:R-:W-:Y:S01]  /*5c20*/  SHF.L.U32 R0, R0, 0x1f, RZ ;  /* 0x0000001f00007819 */ /* 0x000fe200000006ff */
[----:B-1----:R-:W-:Y:S04]  /*5c30*/  ULEA UR16, UR20, UR4, 0x18 ;  /* 0x0000000414107291 */ /* 0x002fe8000f8ec0ff */
[----:B------:R-:W-:Y:S09]  /*5c40*/  ULEA UR4, UR17, UR16, 0x3 ;  /* 0x0000001011047291 */ /* 0x000ff2000f8e18ff */
[----:B------:R-:W1:Y:S02]  /*5c50*/  SYNCS.PHASECHK.TRANS64.TRYWAIT P0, [UR4+0x160], R0 ;  /* 0x00016000ff0075a7 */ /* 0x000e640008001104 */
[----:B-1----:R-:W-:Y:S05]  /*5c60*/  @!P0 BRA `(.L_x_101) ;  /* 0x0000005c00ec8947 */ /* 0x002fea0003800000 */
.L_x_192:
[----:B------:R-:W-:Y:S01]  /*5c70*/  ULEA UR5, UR17, UR16, 0x4 ;  /* 0x0000001011057291 */ /* 0x000fe2000f8e20ff */
[----:B------:R-:W-:Y:S01]  /*5c80*/  R2UR UR8, R249 ;  /* 0x00000000f90872ca */ /* 0x000fe200000e0000 */
[----:B------:R-:W2:Y:S07]  /*5c90*/  LDCU UR10, c[0x0][0xb24] ;  /* 0x00016480ff0a77ac */ /* 0x000eae0008000800 */
[----:B------:R-:W3:Y:S01]  /*5ca0*/  LDS.128 R4, [UR5+0x1f0] ;  /* 0x0001f005ff047984 */ /* 0x000ee20008000c00 */
[----:B------:R-:W-:Y:S01]  /*5cb0*/  @!PT LDS RZ, [RZ] ;  /* 0x00000000fffff984 */ /* 0x000fe20000000800 */
[----:B------:R-:W-:Y:S01]  /*5cc0*/  @!PT LDS RZ, [RZ] ;  /* 0x00000000fffff984 */ /* 0x000fe20000000800 */
[----:B------:R-:W-:Y:S01]  /*5cd0*/  @!PT LDS RZ, [RZ] ;  /* 0x00000000fffff984 */ /* 0x000fe20000000800 */
[----:B------:R-:W-:Y:S01]  /*5ce0*/  @!PT LDS RZ, [RZ] ;  /* 0x00000000fffff984 */ /* 0x000fe20000000800 */
[----:B------:R4:W-:Y:S07]  /*5cf0*/  MEMBAR.ALL.CTA ;  /* 0x0000000000007992 */ /* 0x0009ee0000008000 */
[----:B----4-:R-:W4:Y:S01]  /*5d00*/  FENCE.VIEW.ASYNC.S ;  /* 0x00000000000073c6 */ /* 0x010f220000000000 */
[----:B---3--:R-:W-:Y:S01]  /*5d10*/  LOP3.LUT P0, RZ, R6, 0x1, RZ, 0xc0, !PT ;  /* 0x0000000106ff7812 */ /* 0x008fe2000780c0ff */
[----:B--2---:R-:W-:Y:S11]  /*5d20*/  UISETP.GE.AND UP0, UPT, UR10, 0x1, UPT ;  /* 0x000000010a00788c */ /* 0x004ff6000bf06270 */
[----:B------:R-:W-:Y:S01]  /*5d30*/  @!UPT UIADD3 URZ, UPT, UPT, URZ, URZ, URZ ;  /* 0x000000fffffff290 */ /* 0x000fe2000fffe0ff */
[----:B----4-:R-:W-:Y:S01]  /*5d40*/  VOTEU.ANY UP1, P0 ;  /* 0x0000000000ff7886 */ /* 0x010fe20000020100 */
[----:B------:R-:W-:Y:S01]  /*5d50*/  PLOP3.LUT P0, PT, PT, PT, UP1, 0x80, 0x8 ;  /* 0x000000000008781c */ /* 0x000fe20003f0f018 */
[----:B------:R-:W-:Y:S06]  /*5d60*/  UP2UR UR5, UPR, URZ, 0x2 ;  /* 0x00000002ff057883 */ /* 0x000fec0008000000 */
[----:B------:R-:W-:Y:S01]  /*5d70*/  IMAD.U32 R251, RZ, RZ, UR5 ;  /* 0x00000005fffb7e24 */ /* 0x000fe2000f8e00ff */
[----:B------:R-:W-:Y:S04]  /*5d80*/  UIADD3 UR5, UPT, UPT, UR4, 0x170, URZ ;  /* 0x0000017004057890 */ /* 0x000fe8000fffe0ff */
[----:B------:R-:W-:Y:S01]  /*5d90*/  UPRMT UR5, URZ, 0x654, UR5 ;  /* 0x00000654ff057896 */ /* 0x000fe20008000005 */
[----:B-1----:R-:W-:Y:S02]  /*5da0*/  @P0 SHF.R.U32.HI R0, RZ, 0x10, R5 ;  /* 0x00000010ff000819 */ /* 0x002fe40000011605 */
[----:B------:R-:W-:Y:S02]  /*5db0*/  @P0 MOV R2, R4 ;  /* 0x0000000400020202 */ /* 0x000fe40000000f00 */
[----:B------:R-:W-:Y:S02]  /*5dc0*/  @P0 R2UR UR4, R0 ;  /* 0x00000000000402ca */ /* 0x000fe400000e0000 */
[----:B------:R-:W-:Y:S02]  /*5dd0*/  @P0 LOP3.LUT R4, R5, 0xffff, RZ, 0xc0, !PT ;  /* 0x0000ffff05040812 */ /* 0x000fe400078ec0ff */
[----:B------:R-:W-:Y:S01]  /*5de0*/  SYNCS.ARRIVE.TRANS64.RED.A1T0 RZ, [UR5], RZ ;  /* 0x000000ffffff79a7 */ /* 0x000fe20008100405 */
[----:B------:R-:W-:Y:S02]  /*5df0*/  @P0 R2UR UR7, R2 ;  /* 0x00000000020702ca */ /* 0x000fe400000e0000 */
[----:B------:R-:W-:Y:S06]  /*5e00*/  @P0 R2UR UR6, R4 ;  /* 0x00000000040602ca */ /* 0x000fec00000e0000 */
[----:B------:R-:W-:Y:S02]  /*5e10*/  @UP1 UMOV UR8, UR4 ;  /* 0x0000000400081c82 */ /* 0x000fe40008000000 */
[----:B------:R-:W-:Y:S03]  /*5e20*/  IMAD.U32 R249, RZ, RZ, UR8 ;  /* 0x00000008fff97e24 */ /* 0x000fe6000f8e00ff */
[----:B------:R-:W-:Y:S02]  /*5e30*/  @UP1 UMOV UR39, UR7 ;  /* 0x0000000700271c82 */ /* 0x000fe40008000000 */
[----:B------:R-:W-:Y:S01]  /*5e40*/  @UP1 UMOV UR38, UR6 ;  /* 0x0000000600261c82 */ /* 0x000fe20008000000 */
[----:B------:R-:W-:Y:S05]  /*5e50*/  BRA.U !UP0, `(.L_x_102) ;  /* 0x0000000108e87547 */ /* 0x000fea000b800000 */
[----:B------:R-:W1:Y:S01]  /*5e60*/  LDCU UR7, c[0x0][0x370] ;  /* 0x00006e00ff0777ac */ /* 0x000e620008000800 */
[----:B------:R-:W2:Y:S01]  /*5e70*/  LDL R9, [R1+0x18] ;  /* 0x0000180001097983 */ /* 0x000ea20000100800 */
[----:B------:R-:W-:Y:S01]  /*5e80*/  R2UR UR21, R18 ;  /* 0x00000000121572ca */ /* 0x000fe200000e0000 */
[----:B------:R-:W3:Y:S02]  /*5e90*/  LDCU UR4, c[0x0][0x374] ;  /* 0x00006e80ff0477ac */ /* 0x000ee40008000800 */
[----:B------:R-:W4:Y:S01]  /*5ea0*/  LDL R8, [R1+0x20] ;  /* 0x0000200001087983 */ /* 0x000f220000100800 */
[----:B------:R-:W-:Y:S03]  /*5eb0*/  UISETP.NE.AND UP1, UPT, UR44, 0x1, UPT ;  /* 0x000000012c00788c */ /* 0x000fe6000bf25270 */
[----:B------:R-:W5:Y:S01]  /*5ec0*/  LDL R3, [R1+0x1c] ;  /* 0x00001c0001037983 */ /* 0x000f620000100800 */
[----:B------:R-:W-:Y:S05]  /*5ed0*/  UISETP.NE.AND UP2, UPT, UR10, 0x1, UPT ;  /* 0x000000010a00788c */ /* 0x000fea000bf45270 */
[----:B------:R-:W-:Y:S01]  /*5ee0*/  UISETP.NE.AND UP0, UPT, UR21, 0x1, UPT ;  /* 0x000000011500788c */ /* 0x000fe2000bf05270 */
[----:B-----5:R-:W-:Y:S02]  /*5ef0*/  R2UR UR11, R3 ;  /* 0x00000000030b72ca */ /* 0x020fe400000e0000 */
[----:B--2---:R-:W-:Y:S02]  /*5f00*/  R2UR UR6, R9 ;  /* 0x00000000090672ca */ /* 0x004fe400000e0000 */
[----:B----4-:R-:W-:Y:S11]  /*5f10*/  R2UR UR5, R8 ;  /* 0x00000000080572ca */ /* 0x010ff600000e0000 */
[----:B---3--:R-:W-:Y:S02]  /*5f20*/  UIMAD.WIDE.U32 UR8, UR4, UR6, URZ ;  /* 0x00000006040872a5 */ /* 0x008fe4000f8e00ff */
[----:B------:R-:W-:Y:S01]  /*5f30*/  UIMAD.WIDE.U32 UR12, UR38, UR6, URZ ;  /* 0x00000006260c72a5 */ /* 0x000fe2000f8e00ff */
[----:B------:R-:W2:Y:S01]  /*5f40*/  LDCU UR6, c[0x0][0xb20] ;  /* 0x00016400ff0677ac */ /* 0x000ea20008000800 */
[----:B------:R-:W-:Y:S02]  /*5f50*/  UIMAD.WIDE.U32 UR18, UR39, UR5, URZ ;  /* 0x00000005271272a5 */ /* 0x000fe4000f8e00ff */
[----:B-1----:R-:W-:Y:S03]  /*5f60*/  UIMAD.WIDE.U32 UR14, UR7, UR5, URZ ;  /* 0x00000005070e72a5 */ /* 0x002fe6000f8e00ff */
[----:B------:R-:W-:Y:S02]  /*5f70*/  UMOV UR5, UR9 ;  /* 0x0000000900057c82 */ /* 0x000fe40008000000 */
[----:B--2---:R-:W-:Y:S03]  /*5f80*/  @UP0 USHF.R.U32.HI UR4, URZ, UR6, UR5 ;  /* 0x00000006ff040299 */ /* 0x004fe60008011605 */
[----:B------:R-:W-:Y:S01]  /*5f90*/  UMOV UR5, UR13 ;  /* 0x0000000d00057c82 */ /* 0x000fe20008000000 */
[----:B------:R-:W-:Y:S02]  /*5fa0*/  UIMAD.WIDE.U32 UR8, UR4, UR42, URZ ;  /* 0x0000002a040872a5 */ /* 0x000fe4000f8e00ff */
[----:B------:R-:W-:Y:S03]  /*5fb0*/  USHF.R.U32.HI UR6, URZ, UR6, UR5 ;  /* 0x00000006ff067299 */ /* 0x000fe60008011605 */
[----:B------:R-:W-:Y:S01]  /*5fc0*/  UMOV UR5, UR15 ;  /* 0x0000000f00057c82 */ /* 0x000fe20008000000 */
[----:B------:R-:W-:Y:S02]  /*5fd0*/  USEL UR6, UR38, UR6, !UP0 ;  /* 0x0000000626067287 */ /* 0x000fe4000c000000 */
[----:B------:R-:W-:Y:S01]  /*5fe0*/  @UP1 USHF.R.U32.HI UR7, URZ, UR11, UR5 ;  /* 0x0000000bff071299 */ /* 0x000fe20008011605 */
[----:B------:R-:W-:Y:S02]  /*5ff0*/  UMOV UR8, UR9 ;  /* 0x0000000900087c82 */ /* 0x000fe40008000000 */
[----:B------:R-:W-:Y:S01]  /*6000*/  UMOV UR5, UR19 ;  /* 0x0000001300057c82 */ /* 0x000fe20008000000 */
[----:B------:R-:W-:Y:S02]  /*6010*/  UIMAD.WIDE.U32 UR12, UR7, UR42, URZ ;  /* 0x0000002a070c72a5 */ /* 0x000fe4000f8e00ff */
[----:B------:R-:W-:Y:S02]  /*6020*/  @UP2 USHF.R.U32.HI UR4, URZ, UR43, UR8 ;  /* 0x0000002bff042299 */ /* 0x000fe40008011608 */
[----:B------:R-:W-:Y:S02]  /*6030*/  USHF.R.U32.HI UR5, URZ, UR11, UR5 ;  /* 0x0000000bff057299 */ /* 0x000fe40008011605 */
[----:B------:R-:W-:Y:S02]  /*6040*/  UIMAD UR4, UR10, UR4, URZ ;  /* 0x000000040a0472a4 */ /* 0x000fe4000f8e02ff */
[----:B------:R-:W-:Y:S02]  /*6050*/  USEL UR5, UR39, UR5, !UP1 ;  /* 0x0000000527057287 */ /* 0x000fe4000c800000 */
[----:B------:R-:W-:Y:S01]  /*6060*/  UISETP.GE.AND UP0, UPT, UR6, UR4, UPT ;  /* 0x000000040600728c */ /* 0x000fe2000bf06270 */
[----:B------:R-:W-:Y:S01]  /*6070*/  UMOV UR8, UR13 ;  /* 0x0000000d00087c82 */ /* 0x000fe20008000000 */
[----:B------:R-:W-:Y:S02]  /*6080*/  UIMAD.WIDE.U32 UR12, UR6, UR42, URZ ;  /* 0x0000002a060c72a5 */ /* 0x000fe4000f8e00ff */
[----:B------:R-:W-:Y:S04]  /*6090*/  @UP2 USHF.R.U32.HI UR7, URZ, UR43, UR8 ;  /* 0x0000002bff072299 */ /* 0x000fe80008011608 */
[----:B------:R-:W-:Y:S01]  /*60a0*/  UIMAD UR8, UR10, UR7, URZ ;  /* 0x000000070a0872a4 */ /* 0x000fe2000f8e02ff */
[----:B------:R-:W-:Y:S03]  /*60b0*/  UMOV UR4, UR13 ;  /* 0x0000000d00047c82 */ /* 0x000fe60008000000 */
[----:B------:R-:W-:Y:S02]  /*60c0*/  UISETP.GE.OR UP0, UPT, UR5, UR8, UP0 ;  /* 0x000000080500728c */ /* 0x000fe40008706670 */
[----:B------:R-:W-:Y:S02]  /*60d0*/  USHF.R.U32.HI UR4, URZ, UR43, UR4 ;  /* 0x0000002bff047299 */ /* 0x000fe40008011604 */
[----:B------:R-:W-:Y:S02]  /*60e0*/  UIMAD.WIDE.U32 UR8, UR5, UR42, URZ ;  /* 0x0000002a050872a5 */ /* 0x000fe4000f8e00ff */
[----:B------:R-:W-:Y:S02]  /*60f0*/  USEL UR12, UR6, UR4, !UP2 ;  /* 0x00000004060c7287 */ /* 0x000fe4000d000000 */
[----:B------:R-:W-:Y:S02]  /*6100*/  UIADD3 UR8, UPT, UPT, -UR5, URZ, URZ ;  /* 0x000000ff05087290 */ /* 0x000fe4000fffe1ff */
[----:B------:R-:W-:Y:S01]  /*6110*/  UIADD3 UR11, UPT, UPT, -UR12, URZ, URZ ;  /* 0x000000ff0c0b7290 */ /* 0x000fe2000fffe1ff */
[----:B------:R-:W-:Y:S01]  /*6120*/  @!UP0 UMOV UR4, UR9 ;  /* 0x0000000900048c82 */ /* 0x000fe20008000000 */
[----:B------:R-:W-:Y:S02]  /*6130*/  UIADD3 UR9, UPT, UPT, -UR6, URZ, URZ ;  /* 0x000000ff06097290 */ /* 0x000fe4000fffe1ff */
[----:B------:R-:W-:Y:S02]  /*6140*/  @!UP0 USHF.R.U32.HI UR4, URZ, UR43, UR4 ;  /* 0x0000002bff048299 */ /* 0x000fe40008011604 */
[----:B------:R-:W-:Y:S02]  /*6150*/  UIMAD UR11, UR10, UR11, UR6 ;  /* 0x0000000b0a0b72a4 */ /* 0x000fe4000f8e0206 */
[----:B------:R-:W-:Y:S04]  /*6160*/  @!UP0 USEL UR4, UR5, UR4, !UP2 ;  /* 0x0000000405048287 */ /* 0x000fe8000d000000 */
[----:B------:R-:W-:Y:S02]  /*6170*/  @!UP0 UIMAD UR11, UR7, UR11, UR4 ;  /* 0x0000000b070b82a4 */ /* 0x000fe4000f8e0204 */
[----:B------:R-:W-:Y:S02]  /*6180*/  @!UP0 UIADD3 UR12, UPT, UPT, UR12, -UR4, URZ ;  /* 0x800000040c0c8290 */ /* 0x000fe4000fffe0ff */
[----:B------:R-:W-:Y:S02]  /*6190*/  UIMAD UR7, UR44, UR8, UR39 ;  /* 0x000000082c0772a4 */ /* 0x000fe4000f8e0227 */
[----:B------:R-:W-:Y:S02]  /*61a0*/  @!UP0 UIMAD UR6, UR12, UR10, UR5 ;  /* 0x0000000a0c0682a4 */ /* 0x000fe4000f8e0205 */
[----:B------:R-:W-:Y:S01]  /*61b0*/  UIMAD UR4, UR21, UR9, UR38 ;  /* 0x00000009150472a4 */ /* 0x000fe2000f8e0226 */
[----:B------:R-:W-:Y:S02]  /*61c0*/  @!UP0 UMOV UR5, UR11 ;  /* 0x0000000b00058c82 */ /* 0x000fe40008000000 */
[----:B------:R-:W-:Y:S02]  /*61d0*/  UIMAD UR39, UR5, UR44, UR7 ;  /* 0x0000002c052772a4 */ /* 0x000fe4000f8e0207 */
[----:B------:R-:W-:Y:S11]  /*61e0*/  UIMAD UR38, UR6, UR21, UR4 ;  /* 0x00000015062672a4 */ /* 0x000ff6000f8e0204 */
[----:B------:R-:W-:Y:S01]  /*61f0*/  @!UPT UIADD3 URZ, UPT, UPT, URZ, URZ, URZ ;  /* 0x000000fffffff290 */ /* 0x000fe2000fffe0ff */
.L_x_102:
[----:B------:R-:W-:Y:S01]  /*6200*/  UISETP.NE.AND UP0, UPT, UR41, 0x1, UPT ;  /* 0x000000012900788c */ /* 0x000fe2000bf05270 */
[----:B------:R-:W2:Y:S04]  /*6210*/  LDL R0, [R1+0x4] ;  /* 0x0000040001007983 */ /* 0x000ea80000100800 */
[----:B------:R-:W3:Y:S06]  /*6220*/  LDL R2, [R1+0x30] ;  /* 0x0000300001027983 */ /* 0x000eec0000100800 */
[----:B------:R-:W1:Y:S01]  /*6230*/  @!UP0 LDCU.128 UR12, c[0x0][0xb10] ;  /* 0x00016200ff0c87ac */ /* 0x000e620008000c00 */
[----:B------:R-:W4:Y:S01]  /*6240*/  @!UP0 LDCU UR5, c[0x0][0xb0c] ;  /* 0x00016180ff0587ac */ /* 0x000f220008000800 */
[----:B------:R-:W5:Y:S01]  /*6250*/  @!UP0 LDCU UR10, c[0x0][0xb20] ;  /* 0x00016400ff0a87ac */ /* 0x000f620008000800 */
[----:B-1----:R-:W-:Y:S02]  /*6260*/  UIMAD.WIDE.U32 UR8, UR39, UR12, URZ ;  /* 0x0000000c270872a5 */ /* 0x002fe4000f8e00ff */
[----:B------:R-:W-:Y:S02]  /*6270*/  UIMAD.WIDE.U32 UR6, UR38, UR15, URZ ;  /* 0x0000000f260672a5 */ /* 0x000fe4000f8e00ff */
[----:B------:R-:W-:Y:S03]  /*6280*/  @!UP0 UISETP.NE.AND UP1, UPT, UR14, 0x1, UPT ;  /* 0x000000010e00888c */ /* 0x000fe6000bf25270 */
[----:B------:R-:W-:Y:S01]  /*6290*/  @!UP0 UMOV UR4, UR9 ;  /* 0x0000000900048c82 */ /* 0x000fe20008000000 */
[----:B----4-:R-:W-:Y:S02]  /*62a0*/  @!UP0 UISETP.NE.AND UP2, UPT, UR5, 0x1, UPT ;  /* 0x000000010500888c */ /* 0x010fe4000bf45270 */
[----:B------:R-:W-:Y:S01]  /*62b0*/  @!UP0 USHF.R.U32.HI UR4, URZ, UR13, UR4 ;  /* 0x0000000dff048299 */ /* 0x000fe20008011604 */
[----:B------:R-:W-:Y:S02]  /*62c0*/  @!UP0 UMOV UR6, UR7 ;  /* 0x0000000700068c82 */ /* 0x000fe40008000000 */
[----:B-----5:R-:W-:Y:S02]  /*62d0*/  @!UP0 USHF.R.U32.HI UR6, URZ, UR10, UR6 ;  /* 0x0000000aff068299 */ /* 0x020fe40008011606 */
[----:B------:R-:W-:Y:S02]  /*62e0*/  @!UP0 USEL UR7, UR39, UR4, !UP2 ;  /* 0x0000000427078287 */ /* 0x000fe4000d000000 */
[----:B------:R-:W-:Y:S04]  /*62f0*/  @!UP0 USEL UR6, UR38, UR6, !UP1 ;  /* 0x0000000626068287 */ /* 0x000fe8000c800000 */
[----:B------:R-:W-:Y:S02]  /*6300*/  @!UP0 UIADD3 UR4, UPT, UPT, -UR7, UR6, URZ ;  /* 0x0000000607048290 */ /* 0x000fe4000fffe1ff */
[----:B------:R-:W-:Y:S02]  /*6310*/  @!UP0 UIADD3 UR6, UPT, UPT, UR7, -UR6, URZ ;  /* 0x8000000607068290 */ /* 0x000fe4000fffe0ff */
[----:B------:R-:W-:Y:S02]  /*6320*/  UIADD3 UR7, UPT, UPT, UR17, 0x1, URZ ;  /* 0x0000000111077890 */ /* 0x000fe4000fffe0ff */
[----:B------:R-:W-:Y:S02]  /*6330*/  @!UP0 UIMAD UR39, UR4, UR5, UR39 ;  /* 0x00000005042782a4 */ /* 0x000fe4000f8e0227 */
[----:B------:R-:W-:Y:S02]  /*6340*/  @!UP0 UIMAD UR38, UR6, UR14, UR38 ;  /* 0x0000000e062682a4 */ /* 0x000fe4000f8e0226 */
[----:B------:R-:W-:Y:S01]  /*6350*/  IMAD.U32 R250, RZ, RZ, UR7 ;  /* 0x00000007fffa7e24 */ /* 0x000fe2000f8e00ff */
[----:B--2---:R-:W-:Y:S02]  /*6360*/  R2UR UR18, R0 ;  /* 0x00000000001272ca */ /* 0x004fe400000e0000 */
[----:B---3--:R-:W-:Y:S11]  /*6370*/  R2UR UR11, R2 ;  /* 0x00000000020b72ca */ /* 0x008ff600000e0000 */
[----:B------:R-:W-:Y:S04]  /*6380*/  UISETP.NE.U32.AND UP3, UPT, UR18, URZ, UPT ;  /* 0x000000ff1200728c */ /* 0x000fe8000bf65070 */
[----:B------:R-:W-:Y:S09]  /*6390*/  UISETP.NE.AND.EX UP3, UPT, UR11, URZ, UPT, UP3 ;  /* 0x000000ff0b00728c */ /* 0x000ff2000bf65330 */
[----:B------:R-:W-:Y:S05]  /*63a0*/  BRA.U !UP3, `(.L_x_103) ;  /* 0x000000010b547547 */ /* 0x000fea000b800000 */
[----:B------:R-:W1:Y:S01]  /*63b0*/  LDCU.64 UR8, c[0x0][0x358] ;  /* 0x00006b00ff0877ac */ /* 0x000e620008000a00 */
[----:B------:R-:W2:Y:S01]  /*63c0*/  LDL R3, [R1+0xc] ;  /* 0x00000c0001037983 */ /* 0x000ea20000100800 */
[----:B------:R-:W-:Y:S01]  /*63d0*/  R2UR UR6, R0 ;  /* 0x00000000000672ca */ /* 0x000fe200000e0000 */
[----:B------:R-:W-:Y:S02]  /*63e0*/  IMAD.MOV.U32 R244, RZ, RZ, 0x1 ;  /* 0x00000001fff47424 */ /* 0x000fe400078e00ff */
[----:B------:R-:W3:Y:S02]  /*63f0*/  LDL R2, [R1+0x8] ;  /* 0x0000080001027983 */ /* 0x000ee40000100800 */
[----:B---3--:R-:W-:Y:S02]  /*6400*/  R2UR UR4, R2 ;  /* 0x00000000020472ca */ /* 0x008fe400000e0000 */
[----:B--2---:R-:W-:Y:S11]  /*6410*/  R2UR UR5, R3 ;  /* 0x00000000030572ca */ /* 0x004ff600000e0000 */
[----:B------:R-:W-:Y:S02]  /*6420*/  @!UPT UIADD3 URZ, UPT, UPT, URZ, URZ, URZ ;  /* 0x000000fffffff290 */ /* 0x000fe4000fffe0ff */
[----:B------:R-:W-:Y:S04]  /*6430*/  UISETP.NE.U32.AND UP0, UPT, UR5, URZ, UPT ;  /* 0x000000ff0500728c */ /* 0x000fe8000bf05070 */
[----:B------:R-:W-:Y:S06]  /*6440*/  UISETP.NE.AND.EX UP0, UPT, UR4, URZ, UPT, UP0 ;  /* 0x000000ff0400728c */ /* 0x000fec000bf05300 */
[----:B------:R-:W-:Y:S05]  /*6450*/  PLOP3.LUT P0, PT, PT, PT, UP0, 0x80, 0x8 ;  /* 0x000000000008781c */ /* 0x000fea0003f0f008 */
[----:B------:R-:W2:Y:S01]  /*6460*/  @UP0 LDCU.64 UR4, c[0x0][0x888] ;  /* 0x00011100ff0407ac */ /* 0x000ea20008000a00 */
[----:B------:R-:W-:Y:S04]  /*6470*/  @UP0 UIMAD UR6, UR36, UR6, URZ ;  /* 0x00000006240602a4 */ /* 0x000fe8000f8e02ff */
[----:B--2---:R-:W-:Y:S06]  /*6480*/  @UP0 UIMAD.WIDE UR4, UR6, 0x4, UR4 ;  /* 0x00000004060408a5 */ /* 0x004fec000f8e0204 */
[----:B------:R-:W-:Y:S02]  /*6490*/  IMAD.U32 R2, RZ, RZ, UR4 ;  /* 0x00000004ff027e24 */ /* 0x000fe4000f8e00ff */
[----:B------:R-:W-:Y:S05]  /*64a0*/  IMAD.U32 R3, RZ, RZ, UR5 ;  /* 0x00000005ff037e24 */ /* 0x000fea000f8e00ff */
[----:B-1----:R-:W2:Y:S02]  /*64b0*/  @P0 LDG.E R0, desc[UR8][R2.64] ;  /* 0x0000000802000981 */ /* 0x002ea4000c1e1900 */
[----:B--2---:R-:W-:Y:S01]  /*64c0*/  @P0 R2UR UR45, R0 ;  /* 0x00000000002d02ca */ /* 0x004fe200000e0000 */
[----:B------:R-:W-:Y:S05]  /*64d0*/  IMAD.MOV.U32 R0, RZ, RZ, 0x1 ;  /* 0x00000001ff007424 */ /* 0x000fea00078e00ff */
[----:B------:R-:W-:Y:S08]  /*64e0*/  @!P0 PRMT R244, R0, 0x7610, R244 ;  /* 0x0000761000f48816 */ /* 0x000ff000000000f4 */
[----:B------:R-:W1:Y:S02]  /*64f0*/  @!UP0 LDCU UR45, c[0x0][0x880] ;  /* 0x00011000ff2d87ac */ /* 0x000e640008000800 */
.L_x_103:
[----:B------:R-:W2:Y:S04]  /*6500*/  LDL R0, [R1+0x10] ;  /* 0x0000100001007983 */ /* 0x000ea80000100800 */
[----:B------:R-:W3:Y:S02]  /*6510*/  LDL R2, [R1+0x2c] ;  /* 0x00002c0001027983 */ /* 0x000ee40000100800 */
[----:B---3--:R-:W-:Y:S02]  /*6520*/  R2UR UR4, R2 ;  /* 0x00000000020472ca */ /* 0x008fe400000e0000 */
[----:B--2---:R-:W-:Y:S11]  /*6530*/  R2UR UR5, R0 ;  /* 0x00000000000572ca */ /* 0x004ff600000e0000 */
[----:B------:R-:W-:Y:S02]  /*6540*/  @!UPT UIADD3 URZ, UPT, UPT, URZ, URZ, URZ ;  /* 0x000000fffffff290 */ /* 0x000fe4000fffe0ff */
[----:B------:R-:W-:Y:S04]  /*6550*/  UISETP.NE.U32.AND UP0, UPT, UR5, URZ, UPT ;  /* 0x000000ff0500728c */ /* 0x000fe8000bf05070 */
[----:B------:R-:W-:Y:S09]  /*6560*/  UISETP.NE.AND.EX UP0, UPT, UR4, URZ, UPT, UP0 ;  /* 0x000000ff0400728c */ /* 0x000ff2000bf05300 */
[----:B------:R-:W-:Y:S05]  /*6570*/  BRA.U !UP0, `(.L_x_104) ;  /* 0x00000001084c7547 */ /* 0x000fea000b800000 */
[----:B------:R-:W2:Y:S01]  /*6580*/  LDCU.64 UR8, c[0x0][0x358] ;  /* 0x00006b00ff0877ac */ /* 0x000ea20008000a00 */
[----:B------:R-:W3:Y:S01]  /*6590*/  LDL R3, [R1+0x28] ;  /* 0x0000280001037983 */ /* 0x000ee20000100800 */
[----:B------:R-:W-:Y:S03]  /*65a0*/  R2UR UR6, R0 ;  /* 0x00000000000672ca */ /* 0x000fe600000e0000 */
[----:B------:R-:W4:Y:S02]  /*65b0*/  LDL R2, [R1+0x24] ;  /* 0x0000240001027983 */ /* 0x000f240000100800 */
[----:B----4-:R-:W-:Y:S02]  /*65c0*/  R2UR UR4, R2 ;  /* 0x00000000020472ca */ /* 0x010fe400000e0000 */
[----:B---3--:R-:W-:Y:S11]  /*65d0*/  R2UR UR5, R3 ;  /* 0x00000000030572ca */ /* 0x008ff600000e0000 */
[----:B------:R-:W-:Y:S02]  /*65e0*/  @!UPT UIADD3 URZ, UPT, UPT, URZ, URZ, URZ ;  /* 0x000000fffffff290 */ /* 0x000fe4000fffe0ff */
[----:B------:R-:W-:Y:S04]  /*65f0*/  UISETP.NE.U32.AND UP0, UPT, UR5, URZ, UPT ;  /* 0x000000ff0500728c */ /* 0x000fe8000bf05070 */
[----:B------:R-:W-:Y:S06]  /*6600*/  UISETP.NE.AND.EX UP0, UPT, UR4, URZ, UPT, UP0 ;  /* 0x000000ff0400728c */ /* 0x000fec000bf05300 */
[----:B------:R-:W-:Y:S05]  /*6610*/  PLOP3.LUT P0, PT, PT, PT, UP0, 0x80, 0x8 ;  /* 0x000000000008781c */ /* 0x000fea0003f0f008 */
[----:B------:R-:W3:Y:S01]  /*6620*/  @UP0 LDCU.64 UR4, c[0x0][0x8a8] ;  /* 0x00011500ff0407ac */ /* 0x000ee20008000a00 */
[----:B------:R-:W-:Y:S04]  /*6630*/  @UP0 UIMAD UR6, UR36, UR6, URZ ;  /* 0x00000006240602a4 */ /* 0x000fe8000f8e02ff */
[----:B---3--:R-:W-:Y:S06]  /*6640*/  @UP0 UIMAD.WIDE UR4, UR6, 0x4, UR4 ;  /* 0x00000004060408a5 */ /* 0x008fec000f8e0204 */
[----:B------:R-:W-:Y:S02]  /*6650*/  IMAD.U32 R2, RZ, RZ, UR4 ;  /* 0x00000004ff027e24 */ /* 0x000fe4000f8e00ff */
[----:B------:R-:W-:Y:S05]  /*6660*/  IMAD.U32 R3, RZ, RZ, UR5 ;  /* 0x00000005ff037e24 */ /* 0x000fea000f8e00ff */
[----:B--2---:R-:W2:Y:S02]  /*6670*/  @P0 LDG.E R0, desc[UR8][R2.64] ;  /* 0x0000000802000981 */ /* 0x004ea4000c1e1900 */
[----:B--2---:R-:W-:Y:S11]  /*6680*/  @P0 R2UR UR37, R0 ;  /* 0x00000000002502ca */ /* 0x004ff600000e0000 */
[----:B------:R-:W-:Y:S03]  /*6690*/  @!UPT UIADD3 URZ, UPT, UPT, URZ, URZ, URZ ;  /* 0x000000fffffff290 */ /* 0x000fe6000fffe0ff */
[----:B------:R-:W2:Y:S02]  /*66a0*/  @!UP0 LDCU UR37, c[0x0][0x8a0] ;  /* 0x00011400ff2587ac */ /* 0x000ea40008000800 */
.L_x_104:
[----:B------:R-:W3:Y:S01]  /*66b0*/  LDL R0, [R1+0x14] ;  /* 0x0000140001007983 */ /* 0x000ee20000100800 */
[----:B------:R-:W-:Y:S01]  /*66c0*/  UPLOP3.LUT UP1, UPT, UPT, UPT, UPT, 0x40, 0x4 ;  /* 0x000000000004789c */ /* 0x000fe20003f2e870 */
[----:B------:R-:W-:Y:S02]  /*66d0*/  R2UR UR7, R246 ;  /* 0x00000000f60772ca */ /* 0x000fe400000e0000 */
[----:B------:R-:W-:Y:S02]  /*66e0*/  CS2R R162, SRZ ;  /* 0x0000000000a27805 */ /* 0x000fe4000001ff00 */
[----:B------:R-:W-:Y:S02]  /*66f0*/  R2UR UR6, R248 ;  /* 0x00000000f80672ca */ /* 0x000fe400000e0000 */
[----:B------:R-:W-:Y:S02]  /*6700*/  CS2R R160, SRZ ;  /* 0x0000000000a07805 */ /* 0x000fe4000001ff00 */
[----:B------:R-:W-:Y:S02]  /*6710*/  PLOP3.LUT P3, PT, PT, PT, PT, 0x8, 0x80 ;  /* 0x000000000080781c */ /* 0x000fe40003f6e170 */
[----:B------:R-:W-:Y:S02]  /*6720*/  CS2R R158, SRZ ;  /* 0x00000000009e7805 */ /* 0x000fe4000001ff00 */
        /* <DEDUP_REMOVED lines=12> */
[----:B---3--:R-:W-:Y:S01]  /*67f0*/  R2UR UR4, R0 ;  /* 0x00000000000472ca */ /* 0x008fe200000e0000 */
[----:B------:R-:W-:Y:S11]  /*6800*/  IMAD.U32 R0, RZ, RZ, UR7 ;  /* 0x00000007ff007e24 */ /* 0x000ff6000f8e00ff */
[----:B------:R-:W-:Y:S01]  /*6810*/  @!UPT UIADD3 URZ, UPT, UPT, URZ, URZ, URZ ;  /* 0x000000fffffff290 */ /* 0x000fe2000fffe0ff */
[----:B------:R-:W-:Y:S06]  /*6820*/  UISETP.NE.AND UP4, UPT, UR4, URZ, UPT ;  /* 0x000000ff0400728c */ /* 0x000fec000bf85270 */
[----:B------:R-:W-:Y:S05]  /*6830*/  PLOP3.LUT P1, PT, PT, PT, UP4, 0x80, 0x8 ;  /* 0x000000000008781c */ /* 0x000fea0003f2f048 */
[----:B------:R-:W3:Y:S01]  /*6840*/  @UP4 LDCU.64 UR4, c[0x0][0x888] ;  /* 0x00011100ff0447ac */ /* 0x000ee20008000a00 */
[----:B------:R-:W-:Y:S07]  /*6850*/  @UP4 UPLOP3.LUT UP1, UPT, UPT, UPT, UP3, 0x80, 0x8 ;  /* 0x000000000008489c */ /* 0x000fee0003f2f030 */
[----:B------:R-:W-:Y:S01]  /*6860*/  @P1 LOP3.LUT P0, RZ, R244, 0xff, RZ, 0xc0, !PT ;  /* 0x000000fff4ff1812 */ /* 0x000fe2000780c0ff */
[----:B-1----:R-:W-:Y:S02]  /*6870*/  @UP4 UISETP.NE.AND UP2, UPT, UR45, URZ, UPT ;  /* 0x000000ff2d00428c */ /* 0x002fe4000bf45270 */
[----:B---3--:R-:W-:Y:S02]  /*6880*/  @UP4 UISETP.NE.U32.AND UP0, UPT, UR4, URZ, UPT ;  /* 0x000000ff0400428c */ /* 0x008fe4000bf05070 */
[----:B------:R-:W-:Y:S02]  /*6890*/  @UP4 USEL UR4, URZ, 0xffffffff, UP2 ;  /* 0xffffffffff044887 */ /* 0x000fe40009000000 */
[----:B------:R-:W-:Y:S04]  /*68a0*/  @UP4 UISETP.NE.AND.EX UP0, UPT, UR5, URZ, UPT, UP0 ;  /* 0x000000ff0500428c */ /* 0x000fe8000bf05300 */
[----:B------:R-:W-:Y:S03]  /*68b0*/  @UP4 USEL UR5, URZ, 0xffffffff, UP0 ;  /* 0xffffffffff054887 */ /* 0x000fe60008000000 */
[----:B------:R-:W-:Y:S01]  /*68c0*/  @P1 VOTEU.ANY UP0, P0 ;  /* 0x0000000000ff1886 */ /* 0x000fe20000000100 */
[----:B------:R-:W-:Y:S02]  /*68d0*/  @UP1 USEL UR4, UR5, UR4, !UP0 ;  /* 0x0000000405041287 */ /* 0x000fe4000c000000 */
[----:B------:R-:W-:Y:S02]  /*68e0*/  ULEA UR5, UR40, UR16, 0x3 ;  /* 0x0000001028057291 */ /* 0x000fe4000f8e18ff */
[----:B------:R-:W-:Y:S04]  /*68f0*/  @UP4 ULOP3.LUT UR4, UR4, 0x1, URZ, 0xc0, !UPT ;  /* 0x0000000104044892 */ /* 0x000fe8000f8ec0ff */
[----:B------:R-:W-:Y:S06]  /*6900*/  UISETP.NE.U32.OR UP0, UPT, UR4, 0x1, !UP4 ;  /* 0x000000010400788c */ /* 0x000fec000e705470 */
[----:B------:R-:W-:Y:S11]  /*6910*/  PLOP3.LUT P0, PT, PT, PT, UP0, 0x80, 0x8 ;  /* 0x000000000008781c */ /* 0x000ff60003f0f008 */
[----:B------:R-:W-:Y:S02]  /*6920*/  @!UPT UIADD3 URZ, UPT, UPT, URZ, URZ, URZ ;  /* 0x000000fffffff290 */ /* 0x000fe4000fffe0ff */
[----:B------:R-:W-:Y:S04]  /*6930*/  @P0 SHF.L.U32 R0, R0, 0x1f, RZ ;  /* 0x0000001f00000819 */ /* 0x000fe800000006ff */
[----:B------:R1:W3:Y:S02]  /*6940*/  @P0 SYNCS.PHASECHK.TRANS64.TRYWAIT P2, [UR16+0x140], R0 ;  /* 0x00014000ff0005a7 */ /* 0x0002e40008041110 */
[----:B-1----:R-:W-:Y:S05]  /*6950*/  IMAD.U32 R0, RZ, RZ, UR6 ;  /* 0x00000006ff007e24 */ /* 0x002fea000f8e00ff */
[----:B------:R-:W-:Y:S04]  /*6960*/  SHF.L.U32 R4, R0, 0x1f, RZ ;  /* 0x0000001f00047819 */ /* 0x000fe800000006ff */
[----:B------:R1:W4:Y:S01]  /*6970*/  SYNCS.PHASECHK.TRANS64.TRYWAIT P1, [UR5+0x180], R4 ;  /* 0x00018004ff0075a7 */ /* 0x0003220008021105 */
[----:B---3--:R-:W-:Y:S01]  /*6980*/  @P0 PLOP3.LUT P3, PT, P2, PT, PT, 0x8, 0x80 ;  /* 0x000000000080081c */ /* 0x008fe2000176e170 */
[----:B------:R-:W-:Y:S01]  /*6990*/  @!UPT UIADD3 URZ, UPT, UPT, URZ, URZ, URZ ;  /* 0x000000fffffff290 */ /* 0x000fe2000fffe0ff */
[----:B-1----:R-:W-:Y:S11]  /*69a0*/  BRA.U !UP0, `(.L_x_105) ;  /* 0x00000005082c7547 */ /* 0x002ff6000b800000 */
[----:B------:R-:W-:Y:S01]  /*69b0*/  LOP3.LUT P0, RZ, R244, 0xff, RZ, 0xc0, !PT ;  /* 0x000000fff4ff7812 */ /* 0x000fe2000780c0ff */
[----:B------:R-:W-:Y:S01]  /*69c0*/  @!UPT UIADD3 URZ, UPT, UPT, URZ, URZ, URZ ;  /* 0x000000fffffff290 */ /* 0x000fe2000fffe0ff */
[----:B------:R-:W-:Y:S11]  /*69d0*/  @!P3 BRA `(.L_x_106) ;  /* 0x000000000018b947 */ /* 0x000ff60003800000 */
[----:B------:R-:W-:Y:S11]  /*69e0*/  R2UR UR4, R246 ;  /* 0x00000000f60472ca */ /* 0x000ff600000e0000 */
[----:B------:R-:W-:Y:S02]  /*69f0*/  @!UPT UIADD3 URZ, UPT, UPT, URZ, URZ, URZ ;  /* 0x000000fffffff290 */ /* 0x000fe4000fffe0ff */
[----:B------:R-:W-:Y:S05]  /*6a00*/  IMAD.U32 R0, RZ, RZ, UR4 ;  /* 0x00000004ff007e24 */ /* 0x000fea000f8e00ff */
[----:B------:R-:W-:Y:S04]  /*6a10*/  SHF.L.U32 R0, R0, 0x1f, RZ ;  /* 0x0000001f00007819 */ /* 0x000fe800000006ff */
[----:B------:R-:W1:Y:S02]  /*6a20*/  SYNCS.PHASECHK.TRANS64.TRYWAIT P2, [UR16+0x140], R0 ;  /* 0x00014000ff0075a7 */ /* 0x000e640008041110 */
[----:B-1----:R-:W-:Y:S05]  /*6a30*/  @!P2 BRA `(.L_x_107) ;  /* 0x000000500090a947 */ /* 0x002fea0003800000 */
.L_x_106:
[----:B------:R-:W3:Y:S01]  /*6a40*/  LDL R5, [R1+0xc] ;  /* 0x00000c0001057983 */ /* 0x000ee20000100800 */
[----:B------:R-:W-:Y:S02]  /*6a50*/  CS2R R22, SRZ ;  /* 0x0000000000167805 */ /* 0x000fe4000001ff00 */
[----:B------:R-:W-:Y:S02]  /*6a60*/  CS2R R136, SRZ ;  /* 0x0000000000887805 */ /* 0x000fe4000001ff00 */
[----:B------:R-:W-:Y:S01]  /*6a70*/  CS2R R138, SRZ ;  /* 0x00000000008a7805 */ /* 0x000fe2000001ff00 */
[----:B------:R-:W5:Y:S01]  /*6a80*/  LDL R3, [R1+0x8] ;  /* 0x0000080001037983 */ /* 0x000f620000100800 */
[----:B------:R-:W-:Y:S01]  /*6a90*/  UISETP.NE.AND UP1, UPT, UR45, URZ, UPT ;  /* 0x000000ff2d00728c */ /* 0x000fe2000bf25270 */
        /* <DEDUP_REMOVED lines=12> */
[----:B------:R-:W-:Y:S11]  /*6b60*/  R2UR UR7, R246 ;  /* 0x00000000f60772ca */ /* 0x000ff600000e0000 */
[----:B------:R-:W-:Y:S02]  /*6b70*/  @!UPT UIADD3 URZ, UPT, UPT, URZ, URZ, URZ ;  /* 0x000000fffffff290 */ /* 0x000fe4000fffe0ff */
[----:B------:R-:W-:Y:S06]  /*6b80*/  ULOP3.LUT UR7, UR7, 0x1, URZ, 0x3c, !UPT ;  /* 0x0000000107077892 */ /* 0x000fec000f8e3cff */
[----:B------:R-:W-:Y:S01]  /*6b90*/  IMAD.U32 R246, RZ, RZ, UR7 ;  /* 0x00000007fff67e24 */ /* 0x000fe2000f8e00ff */
[----:B-----5:R-:W-:Y:S02]  /*6ba0*/  R2UR UR4, R3 ;  /* 0x00000000030472ca */ /* 0x020fe400000e0000 */
[----:B---3--:R-:W-:Y:S11]  /*6bb0*/  R2UR UR6, R5 ;  /* 0x00000000050672ca */ /* 0x008ff600000e0000 */
[----:B------:R-:W-:Y:S02]  /*6bc0*/  @!UPT UIADD3 URZ, UPT, UPT, URZ, URZ, URZ ;  /* 0x000000fffffff290 */ /* 0x000fe4000fffe0ff */
[----:B------:R-:W-:Y:S04]  /*6bd0*/  UISETP.NE.U32.AND UP0, UPT, UR6, URZ, UPT ;  /* 0x000000ff0600728c */ /* 0x000fe8000bf05070 */
[----:B------:R-:W-:Y:S02]  /*6be0*/  UISETP.NE.AND.EX UP0, UPT, UR4, URZ, UPT, UP0 ;  /* 0x000000ff0400728c */ /* 0x000fe4000bf05300 */
[----:B------:R-:W-:Y:S02]  /*6bf0*/  USEL UR4, URZ, 0xffffffff, UP1 ;  /* 0xffffffffff047887 */ /* 0x000fe40008800000 */
[----:B------:R-:W-:Y:S03]  /*6c00*/  USEL UR6, URZ, 0xffffffff, UP0 ;  /* 0xffffffffff067887 */ /* 0x000fe60008000000 */
[----:B------:R-:W-:Y:S01]  /*6c10*/  VOTEU.ANY UP0, P0 ;  /* 0x0000000000ff7886 */ /* 0x000fe20000000100 */
[----:B------:R-:W-:Y:S04]  /*6c20*/  @UP3 USEL UR4, UR6, UR4, !UP0 ;  /* 0x0000000406043287 */ /* 0x000fe8000c000000 */
[----:B------:R-:W-:Y:S04]  /*6c30*/  ULOP3.LUT UR4, UR4, 0x1, URZ, 0xc0, !UPT ;  /* 0x0000000104047892 */ /* 0x000fe8000f8ec0ff */
[----:B------:R-:W-:Y:S02]  /*6c40*/  UISETP.NE.U32.AND UP0, UPT, UR4, 0x1, UPT ;  /* 0x000000010400788c */ /* 0x000fe4000bf05070 */
[----:B------:R-:W-:Y:S04]  /*6c50*/  UIADD3 UR4, UPT, UPT, UR16, 0x148, URZ ;  /* 0x0000014810047890 */ /* 0x000fe8000fffe0ff */
[----:B------:R-:W-:Y:S01]  /*6c60*/  PLOP3.LUT P0, PT, PT, PT, UP0, 0x80, 0x8 ;  /* 0x000000000008781c */ /* 0x000fe20003f0f008 */
[----:B------:R-:W-:Y:S11]  /*6c70*/  UPRMT UR4, UR20, 0x654, UR4 ;  /* 0x0000065414047896 */ /* 0x000ff60008000004 */
[----:B------:R-:W-:Y:S01]  /*6c80*/  @!UPT UIADD3 URZ, UPT, UPT, URZ, URZ, URZ ;  /* 0x000000fffffff290 */ /* 0x000fe2000fffe0ff */
[----:B-1----:R-:W1:Y:S02]  /*6c90*/  @P0 S2R R2, SR_TID.X ;  /* 0x0000000000020919 */ /* 0x002e640000002100 */
[--C-:B-1----:R-:W-:Y:S01]  /*6ca0*/  @P0 SHF.R.U32.HI R0, RZ, 0x4, R2.reuse ;  /* 0x00000004ff000819 */ /* 0x102fe20000011602 */
[----:B------:R-:W-:Y:S03]  /*6cb0*/  @P0 IMAD.SHL.U32 R3, R2, 0x10, RZ ;  /* 0x0000001002030824 */ /* 0x000fe600078e00ff */
[----:B------:R-:W-:Y:S02]  /*6cc0*/  @P0 LOP3.LUT R0, R0, 0x1, RZ, 0xc0, !PT ;  /* 0x0000000100000812 */ /* 0x000fe400078ec0ff */
[----:B------:R-:W-:Y:S02]  /*6cd0*/  @P0 LOP3.LUT R3, R3, 0xf0, RZ, 0xc0, !PT ;  /* 0x000000f003030812 */ /* 0x000fe400078ec0ff */
[----:B------:R-:W-:Y:S05]  /*6ce0*/  @P0 LOP3.LUT R0, R0, 0x60, R2, 0xf8, !PT ;  /* 0x0000006000000812 */ /* 0x000fea00078ef802 */
[----:B------:R-:W-:Y:S05]  /*6cf0*/  @P0 IMAD R0, R0, 0x8, R3 ;  /* 0x0000000800000824 */ /* 0x000fea00078e0203 */
[----:B------:R1:W3:Y:S04]  /*6d00*/  @P0 LDS.64 R22, [R0+UR16+0x280] ;  /* 0x0002801000160984 */ /* 0x0002e80008000a00 */
[----:B------:R1:W1:Y:S04]  /*6d10*/  @P0 LDS.64 R136, [R0+UR16+0x680] ;  /* 0x0006801000880984 */ /* 0x0002680008000a00 */
        /* <DEDUP_REMOVED lines=12> */
[----:B------:R1:W1:Y:S01]  /*6de0*/  @P0 LDS.64 R162, [R0+UR16+0x3a80] ;  /* 0x003a801000a20984 */ /* 0x0002620008000a00 */
[----:B------:R-:W-:Y:S01]  /*6df0*/  @!PT LDS RZ, [RZ] ;  /* 0x00000000fffff984 */ /* 0x000fe20000000800 */
[----:B------:R-:W-:Y:S01]  /*6e00*/  @!PT LDS RZ, [RZ] ;  /* 0x00000000fffff984 */ /* 0x000fe20000000800 */
[----:B------:R-:W-:Y:S01]  /*6e10*/  @!PT LDS RZ, [RZ] ;  /* 0x00000000fffff984 */ /* 0x000fe20000000800 */
[----:B------:R-:W-:Y:S01]  /*6e20*/  @!PT LDS RZ, [RZ] ;  /* 0x00000000fffff984 */ /* 0x000fe20000000800 */
[----:B------:R5:W-:Y:S06]  /*6e30*/  MEMBAR.ALL.CTA ;  /* 0x0000000000007992 */ /* 0x000bec0000008000 */
[----:B-----5:R-:W5:Y:S02]  /*6e40*/  FENCE.VIEW.ASYNC.S ;  /* 0x00000000000073c6 */ /* 0x020f640000000000 */
[----:B---3-5:R-:W-:Y:S01]  /*6e50*/  SYNCS.ARRIVE.TRANS64.RED.A1T0 RZ, [UR4], RZ ;  /* 0x000000ffffff79a7 */ /* 0x028fe20008100404 */
.L_x_105:
[----:B------:R-:W3:Y:S01]  /*6e60*/  S2R R19, SR_TID.X ;  /* 0x0000000000137919 */ /* 0x000ee20000002100 */
[----:B----4-:R-:W-:Y:S05]  /*6e70*/  @P1 BRA `(.L_x_108) ;  /* 0x0000000000081947 */ /* 0x010fea0003800000 */
[----:B------:R-:W4:Y:S02]  /*6e80*/  SYNCS.PHASECHK.TRANS64.TRYWAIT P0, [UR5+0x180], R4 ;  /* 0x00018004ff0075a7 */ /* 0x000f240008001105 */
[----:B----4-:R-:W-:Y:S05]  /*6e90*/  @!P0 BRA `(.L_x_109) ;  /* 0x0000004c00908947 */ /* 0x010fea0003800000 */
.L_x_108:
[----:B---3--:R-:W-:Y:S01]  /*6ea0*/  SHF.R.U32.HI R19, RZ, 0x5, R19 ;  /* 0x00000005ff137819 */ /* 0x008fe20000011613 */
[----:B------:R-:W-:Y:S04]  /*6eb0*/  ULEA.HI UR4, UR40, UR40, URZ, 0x1 ;  /* 0x0000002828047291 */ /* 0x000fe8000f8f08ff */
[----:B------:R-:W-:Y:S02]  /*6ec0*/  USHF.R.U32.HI UR5, URZ, 0x1, UR4 ;  /* 0x00000001ff057899 */ /* 0x000fe40008011604 */
[----:B------:R-:W-:Y:S04]  /*6ed0*/  ULOP3.LUT UR4, UR4, 0xffe, URZ, 0xc0, !UPT ;  /* 0x00000ffe04047892 */ /* 0x000fe8000f8ec0ff */
[----:B------:R-:W-:Y:S01]  /*6ee0*/  UIADD3 UR4, UPT, UPT, -UR4, UR40, URZ ;  /* 0x0000002804047290 */ /* 0x000fe2000fffe1ff */
[----:B------:R-:W-:Y:S04]  /*6ef0*/  IMAD.U32 R2, RZ, RZ, UR5 ;  /* 0x00000005ff027e24 */ /* 0x000fe8000f8e00ff */
[----:B------:R-:W-:Y:S01]  /*6f00*/  IMAD R2, R2, 0xf0, R16 ;  /* 0x000000f002027824 */ /* 0x000fe200078e0210 */
[----:B-1----:R-:W-:Y:S05]  /*6f10*/  MOV R0, UR4 ;  /* 0x0000000400007c02 */ /* 0x002fea0008000f00 */
[----:B------:R-:W-:Y:S05]  /*6f20*/  IMAD R17, R0, 0x100000, R2 ;  /* 0x0010000000117824 */ /* 0x000fea00078e0202 */
[----:B------:R-:W-:Y:S04]  /*6f30*/  SHF.R.U32.HI R0, RZ, 0x15, R17 ;  /* 0x00000015ff007819 */ /* 0x000fe80000011611 */
[----:B------:R-:W-:Y:S11]  /*6f40*/  LOP3.LUT P0, RZ, R0, 0x3, R19, 0x48, !PT ;  /* 0x0000000300ff7812 */ /* 0x000ff60007804813 */
[----:B------:R-:W-:Y:S02]  /*6f50*/  @!UPT UIADD3 URZ, UPT, UPT, URZ, URZ, URZ ;  /* 0x000000fffffff290 */ /* 0x000fe4000fffe0ff */
[----:B------:R-:W-:Y:S05]  /*6f60*/  @!P0 BRA `(.L_x_110) ;  /* 0x0000000000408947 */ /* 0x000fea0003800000 */
[----:B------:R-:W1:Y:S01]  /*6f70*/  LDCU.64 UR8, c[0x4][0x68] ;  /* 0x01000d00ff0877ac */ /* 0x000e620008000a00 */
[----:B------:R-:W-:Y:S01]  /*6f80*/  MOV R3, 0x0 ;  /* 0x0000000000037802 */ /* 0x000fe20000000f00 */
[----:B------:R-:W-:Y:S02]  /*6f90*/  HFMA2 R12, -RZ, RZ, 0, 5.9604644775390625e-08 ;  /* 0x00000001ff0c7431 */ /* 0x000fe400000001ff */
[----:B------:R-:W-:Y:S02]  /*6fa0*/  IMAD.MOV.U32 R8, RZ, RZ, 0x192 ;  /* 0x00000192ff087424 */ /* 0x000fe400078e00ff */
[----:B------:R-:W-:Y:S01]  /*6fb0*/  IMAD.MOV.U32 R13, RZ, RZ, RZ ;  /* 0x000000ffff0d7224 */ /* 0x000fe200078e00ff */
[----:B------:R-:W3:Y:S01]  /*6fc0*/  LDCU.64 UR6, c[0x4][0x70] ;  /* 0x01000e00ff0677ac */ /* 0x000ee20008000a00 */
[----:B------:R-:W4:Y:S01]  /*6fd0*/  LDC.64 R2, c[0x4][R3] ;  /* 0x0100000003027b82 */ /* 0x000f220000000a00 */
[----:B------:R-:W5:Y:S01]  /*6fe0*/  LDCU.64 UR4, c[0x4][0x8] ;  /* 0x01000100ff0477ac */ /* 0x000f620008000a00 */
[----:B-1----:R-:W-:Y:S01]  /*6ff0*/  MOV R5, UR9 ;  /* 0x0000000900057c02 */ /* 0x002fe20008000f00 */
[----:B------:R-:W-:Y:S01]  /*7000*/  IMAD.U32 R4, RZ, RZ, UR8 ;  /* 0x00000008ff047e24 */ /* 0x000fe2000f8e00ff */
[----:B---3--:R-:W-:Y:S01]  /*7010*/  MOV R7, UR7 ;  /* 0x0000000700077c02 */ /* 0x008fe20008000f00 */
[----:B------:R-:W-:Y:S01]  /*7020*/  IMAD.U32 R6, RZ, RZ, UR6 ;  /* 0x00000006ff067e24 */ /* 0x000fe2000f8e00ff */
[----:B-----5:R-:W-:Y:S01]  /*7030*/  MOV R11, UR5 ;  /* 0x00000005000b7c02 */ /* 0x020fe20008000f00 */
[----:B------:R-:W-:Y:S02]  /*7040*/  IMAD.U32 R10, RZ, RZ, UR4 ;  /* 0x00000004ff0a7e24 */ /* 0x000fe4000f8e00ff */
[----:B------:R-:W-:Y:S07]  /*7050*/  LEPC R20, `(.L_x_110) ;  /* 0x000000001014794e */ /* 0x000fee0000000000 */
[----:B--2-4-:R-:W-:Y:S05]  /*7060*/  CALL.ABS.NOINC R2 ;  /* 0x0000000002007343 */ /* 0x014fea0003c00000 */
.L_x_110:
[----:B------:R-:W-:Y:S05]  /*7070*/  WARPSYNC.ALL ;  /* 0x0000000000007948 */ /* 0x000fea0003800000 */
[C---:B------:R-:W-:Y:S01]  /*7080*/  R2UR UR4, R17.reuse ;  /* 0x00000000110472ca */ /* 0x040fe200000e0000 */
[----:B------:R-:W-:Y:S05]  /*7090*/  VIADD R0, R17, 0x10 ;  /* 0x0000001011007836 */ /* 0x000fea0000000000 */
[----:B------:R-:W-:Y:S04]  /*70a0*/  SHF.R.U32.HI R0, RZ, 0x15, R0 ;  /* 0x00000015ff007819 */ /* 0x000fe80000011600 */
[----:B------:R-:W-:Y:S03]  /*70b0*/  LOP3.LUT P0, RZ, R0, 0x3, R19, 0x48, !PT ;  /* 0x0000000300ff7812 */ /* 0x000fe60007804813 */
[----:B------:R-:W1:Y:S01]  /*70c0*/  LDTM.16dp32bit_t0_t15.x8 R128, tmem[UR4] ;  /* 0x00000004008079ee */ /* 0x000e620008980000 */
[----:B------:R-:W3:Y:S09]  /*70d0*/  LDTM.16dp32bit_t16_t31.x8 R128, tmem[UR4+0x8] ;  /* 0x00000804008079ee */ /* 0x000ef200089a0000 */
[----:B---3--:R-:W-:Y:S05]  /*70e0*/  @!P0 BRA `(.L_x_111) ;  /* 0x0000000000408947 */ /* 0x008fea0003800000 */
[----:B------:R-:W3:Y:S01]  /*70f0*/  LDCU.64 UR8, c[0x4][0x68] ;  /* 0x01000d00ff0877ac */ /* 0x000ee20008000a00 */
[----:B------:R-:W-:Y:S01]  /*7100*/  MOV R3, 0x0 ;  /* 0x0000000000037802 */ /* 0x000fe20000000f00 */
[----:B------:R-:W-:Y:S02]  /*7110*/  HFMA2 R12, -RZ, RZ, 0, 5.9604644775390625e-08 ;  /* 0x00000001ff0c7431 */ /* 0x000fe400000001ff */
[----:B------:R-:W-:Y:S02]  /*7120*/  IMAD.MOV.U32 R8, RZ, RZ, 0x192 ;  /* 0x00000192ff087424 */ /* 0x000fe400078e00ff */
[----:B------:R-:W-:Y:S01]  /*7130*/  IMAD.MOV.U32 R13, RZ, RZ, RZ ;  /* 0x000000ffff0d7224 */ /* 0x000fe200078e00ff */
[----:B------:R-:W4:Y:S01]  /*7140*/  LDCU.64 UR6, c[0x4][0x70] ;  /* 0x01000e00ff0677ac */ /* 0x000f220008000a00 */
[----:B------:R-:W1:Y:S01]  /*7150*/  LDC.64 R2, c[0x4][R3] ;  /* 0x0100000003027b82 */ /* 0x000e620000000a00 */
[----:B------:R-:W5:Y:S01]  /*7160*/  LDCU.64 UR4, c[0x4][0x8] ;  /* 0x01000100ff0477ac */ /* 0x000f620008000a00 */
[----:B---3--:R-:W-:Y:S01]  /*7170*/  MOV R5, UR9 ;  /* 0x0000000900057c02 */ /* 0x008fe20008000f00 */
[----:B------:R-:W-:Y:S01]  /*7180*/  IMAD.U32 R4, RZ, RZ, UR8 ;  /* 0x00000008ff047e24 */ /* 0x000fe2000f8e00ff */
[----:B----4-:R-:W-:Y:S01]  /*7190*/  MOV R7, UR7 ;  /* 0x0000000700077c02 */ /* 0x010fe20008000f00 */
[----:B------:R-:W-:Y:S01]  /*71a0*/  IMAD.U32 R6, RZ, RZ, UR6 ;  /* 0x00000006ff067e24 */ /* 0x000fe2000f8e00ff */
[----:B-----5:R-:W-:Y:S01]  /*71b0*/  MOV R11, UR5 ;  /* 0x00000005000b7c02 */ /* 0x020fe20008000f00 */
[----:B------:R-:W-:Y:S02]  /*71c0*/  IMAD.U32 R10, RZ, RZ, UR4 ;  /* 0x00000004ff0a7e24 */ /* 0x000fe4000f8e00ff */
[----:B------:R-:W-:Y:S07]  /*71d0*/  LEPC R20, `(.L_x_111) ;  /* 0x000000001014794e */ /* 0x000fee0000000000 */
[----:B-12---:R-:W-:Y:S05]  /*71e0*/  CALL.ABS.NOINC R2 ;  /* 0x0000000002007343 */ /* 0x006fea0003c00000 */
.L_x_111:
[----:B------:R-:W-:Y:S05]  /*71f0*/  WARPSYNC.ALL ;  /* 0x0000000000007948 */ /* 0x000fea0003800000 */
[C---:B------:R-:W-:Y:S01]  /*7200*/  R2UR UR4, R17.reuse ;  /* 0x00000000110472ca */ /* 0x040fe200000e0000 */
[----:B------:R-:W-:Y:S05]  /*7210*/  VIADD R0, R17, 0x20 ;  /* 0x0000002011007836 */ /* 0x000fea0000000000 */
[----:B------:R-:W-:Y:S04]  /*7220*/  SHF.R.U32.HI R0, RZ, 0x15, R0 ;  /* 0x00000015ff007819 */ /* 0x000fe80000011600 */
[----:B------:R-:W-:Y:S03]  /*7230*/  LOP3.LUT P0, RZ, R0, 0x3, R19, 0x48, !PT ;  /* 0x0000000300ff7812 */ /* 0x000fe60007804813 */
[----:B------:R-:W3:Y:S01]  /*7240*/  LDTM.16dp32bit_t0_t15.x8 R120, tmem[UR4+0x10] ;  /* 0x00001004007879ee */ /* 0x000ee20008980000 */
[----:B------:R-:W4:Y:S09]  /*7250*/  LDTM.16dp32bit_t16_t31.x8 R120, tmem[UR4+0x18] ;  /* 0x00001804007879ee */ /* 0x000f3200089a0000 */
[----:B----4-:R-:W-:Y:S05]  /*7260*/  @!P0 BRA `(.L_x_112) ;  /* 0x0000000000408947 */ /* 0x010fea0003800000 */
[----:B------:R-:W4:Y:S01]  /*7270*/  LDCU.64 UR8, c[0x4][0x68] ;  /* 0x01000d00ff0877ac */ /* 0x000f220008000a00 */
[----:B------:R-:W-:Y:S01]  /*7280*/  MOV R3, 0x0 ;  /* 0x0000000000037802 */ /* 0x000fe20000000f00 */
[----:B------:R-:W-:Y:S02]  /*7290*/  HFMA2 R12, -RZ, RZ, 0, 5.9604644775390625e-08 ;  /* 0x00000001ff0c7431 */ /* 0x000fe400000001ff */
[----:B------:R-:W-:Y:S02]  /*72a0*/  IMAD.MOV.U32 R8, RZ, RZ, 0x192 ;  /* 0x00000192ff087424 */ /* 0x000fe400078e00ff */
[----:B------:R-:W-:Y:S01]  /*72b0*/  IMAD.MOV.U32 R13, RZ, RZ, RZ ;  /* 0x000000ffff0d7224 */ /* 0x000fe200078e00ff */
[----:B------:R-:W5:Y:S01]  /*72c0*/  LDCU.64 UR6, c[0x4][0x70] ;  /* 0x01000e00ff0677ac */ /* 0x000f620008000a00 */
[----:B------:R-:W1:Y:S01]  /*72d0*/  LDC.64 R2, c[0x4][R3] ;  /* 0x0100000003027b82 */ /* 0x000e620000000a00 */
[----:B------:R-:W2:Y:S01]  /*72e0*/  LDCU.64 UR4, c[0x4][0x8] ;  /* 0x01000100ff0477ac */ /* 0x000ea20008000a00 */
[----:B----4-:R-:W-:Y:S01]  /*72f0*/  MOV R5, UR9 ;  /* 0x0000000900057c02 */ /* 0x010fe20008000f00 */
[----:B------:R-:W-:Y:S01]  /*7300*/  IMAD.U32 R4, RZ, RZ, UR8 ;  /* 0x00000008ff047e24 */ /* 0x000fe2000f8e00ff */
[----:B-----5:R-:W-:Y:S01]  /*7310*/  MOV R7, UR7 ;  /* 0x0000000700077c02 */ /* 0x020fe20008000f00 */
[----:B------:R-:W-:Y:S01]  /*7320*/  IMAD.U32 R6, RZ, RZ, UR6 ;  /* 0x00000006ff067e24 */ /* 0x000fe2000f8e00ff */
[----:B--2---:R-:W-:Y:S01]  /*7330*/  MOV R11, UR5 ;  /* 0x00000005000b7c02 */ /* 0x004fe20008000f00 */
[----:B------:R-:W-:Y:S02]  /*7340*/  IMAD.U32 R10, RZ, RZ, UR4 ;  /* 0x00000004ff0a7e24 */ /* 0x000fe4000f8e00ff */
[----:B------:R-:W-:Y:S07]  /*7350*/  LEPC R20, `(.L_x_112) ;  /* 0x000000001014794e */ /* 0x000fee0000000000 */
[----:B-1-3--:R-:W-:Y:S05]  /*7360*/  CALL.ABS.NOINC R2 ;  /* 0x0000000002007343 */ /* 0x00afea0003c00000 */
.L_x_112:
[----:B------:R-:W-:Y:S05]  /*7370*/  WARPSYNC.ALL ;  /* 0x0000000000007948 */ /* 0x000fea0003800000 */
[C---:B------:R-:W-:Y:S01]  /*7380*/  R2UR UR4, R17.reuse ;  /* 0x00000000110472ca */ /* 0x040fe200000e0000 */
[----:B------:R-:W-:Y:S05]  /*7390*/  VIADD R0, R17, 0x30 ;  /* 0x0000003011007836 */ /* 0x000fea0000000000 */
[----:B------:R-:W-:Y:S04]  /*73a0*/  SHF.R.U32.HI R0, RZ, 0x15, R0 ;  /* 0x00000015ff007819 */ /* 0x000fe80000011600 */
[----:B------:R-:W-:Y:S03]  /*73b0*/  LOP3.LUT P0, RZ, R0, 0x3, R19, 0x48, !PT ;  /* 0x0000000300ff7812 */ /* 0x000fe60007804813 */
[----:B------:R-:W4:Y:S01]  /*73c0*/  LDTM.16dp32bit_t0_t15.x8 R112, tmem[UR4+0x20] ;  /* 0x00002004007079ee */ /* 0x000f220008980000 */
[----:B------:R-:W1:Y:S09]  /*73d0*/  LDTM.16dp32bit_t16_t31.x8 R112, tmem[UR4+0x28] ;  /* 0x00002804007079ee */ /* 0x000e7200089a0000 */
[----:B-1----:R-:W-:Y:S05]  /*73e0*/  @!P0 BRA `(.L_x_113) ;  /* 0x0000000000408947 */ /* 0x002fea0003800000 */
[----:B------:R-:W1:Y:S01]  /*73f0*/  LDCU.64 UR8, c[0x4][0x68] ;  /* 0x01000d00ff0877ac */ /* 0x000e620008000a00 */
[----:B------:R-:W-:Y:S01]  /*7400*/  MOV R3, 0x0 ;  /* 0x0000000000037802 */ /* 0x000fe20000000f00 */
[----:B------:R-:W-:Y:S02]  /*7410*/  HFMA2 R12, -RZ, RZ, 0, 5.9604644775390625e-08 ;  /* 0x00000001ff0c7431 */ /* 0x000fe400000001ff */
[----:B------:R-:W-:Y:S02]  /*7420*/  IMAD.MOV.U32 R8, RZ, RZ, 0x192 ;  /* 0x00000192ff087424 */ /* 0x000fe400078e00ff */
[----:B------:R-:W-:Y:S01]  /*7430*/  IMAD.MOV.U32 R13, RZ, RZ, RZ ;  /* 0x000000ffff0d7224 */ /* 0x000fe200078e00ff */
[----:B------:R-:W5:Y:S01]  /*7440*/  LDCU.64 UR6, c[0x4][0x70] ;  /* 0x01000e00ff0677ac */ /* 0x000f620008000a00 */
[----:B------:R-:W2:Y:S01]  /*7450*/  LDC.64 R2, c[0x4][R3] ;  /* 0x0100000003027b82 */ /* 0x000ea20000000a00 */
[----:B------:R-:W3:Y:S01]  /*7460*/  LDCU.64 UR4, c[0x4][0x8] ;  /* 0x01000100ff0477ac */ /* 0x000ee20008000a00 */
[----:B-1----:R-:W-:Y:S01]  /*7470*/  MOV R5, UR9 ;  /* 0x0000000900057c02 */ /* 0x002fe20008000f00 */
[----:B------:R-:W-:Y:S01]  /*7480*/  IMAD.U32 R4, RZ, RZ, UR8 ;  /* 0x00000008ff047e24 */ /* 0x000fe2000f8e00ff */
[----:B-----5:R-:W-:Y:S01]  /*7490*/  MOV R7, UR7 ;  /* 0x0000000700077c02 */ /* 0x020fe20008000f00 */
[----:B------:R-:W-:Y:S01]  /*74a0*/  IMAD.U32 R6, RZ, RZ, UR6 ;  /* 0x00000006ff067e24 */ /* 0x000fe2000f8e00ff */
[----:B---3--:R-:W-:Y:S01]  /*74b0*/  MOV R11, UR5 ;  /* 0x00000005000b7c02 */ /* 0x008fe20008000f00 */
[----:B------:R-:W-:Y:S02]  /*74c0*/  IMAD.U32 R10, RZ, RZ, UR4 ;  /* 0x00000004ff0a7e24 */ /* 0x000fe4000f8e00ff */
[----:B------:R-:W-:Y:S07]  /*74d0*/  LEPC R20, `(.L_x_113) ;  /* 0x000000001014794e */ /* 0x000fee0000000000 */
[----:B--2-4-:R-:W-:Y:S05]  /*74e0*/  CALL.ABS.NOINC R2 ;  /* 0x0000000002007343 */ /* 0x014fea0003c00000 */
.L_x_113:
[----:B------:R-:W-:Y:S05]  /*74f0*/  WARPSYNC.ALL ;  /* 0x0000000000007948 */ /* 0x000fea0003800000 */
[C---:B------:R-:W-:Y:S01]  /*7500*/  R2UR UR4, R17.reuse ;  /* 0x00000000110472ca */ /* 0x040fe200000e0000 */
[----:B------:R-:W-:Y:S05]  /*7510*/  VIADD R0, R17, 0x40 ;  /* 0x0000004011007836 */ /* 0x000fea0000000000 */
[----:B------:R-:W-:Y:S04]  /*7520*/  SHF.R.U32.HI R0, RZ, 0x15, R0 ;  /* 0x00000015ff007819 */ /* 0x000fe80000011600 */
[----:B------:R-:W-:Y:S03]  /*7530*/  LOP3.LUT P0, RZ, R0, 0x3, R19, 0x48, !PT ;  /* 0x0000000300ff7812 */ /* 0x000fe60007804813 */
[----:B------:R-:W1:Y:S01]  /*7540*/  LDTM.16dp32bit_t0_t15.x8 R104, tmem[UR4+0x30] ;  /* 0x00003004006879ee */ /* 0x000e620008980000 */
        /* <DEDUP_REMOVED lines=18> */
.L_x_114:
        /* <DEDUP_REMOVED lines=24> */
.L_x_115:
        /* <DEDUP_REMOVED lines=24> */
.L_x_116:
        /* <DEDUP_REMOVED lines=24> */
.L_x_117:
        /* <DEDUP_REMOVED lines=24> */
.L_x_118:
        /* <DEDUP_REMOVED lines=24> */
.L_x_119:
        /* <DEDUP_REMOVED lines=24> */
.L_x_120:
        /* <DEDUP_REMOVED lines=24> */
.L_x_121:
        /* <DEDUP_REMOVED lines=24> */
.L_x_122:
        /* <DEDUP_REMOVED lines=24> */
.L_x_123:
        /* <DEDUP_REMOVED lines=24> */
.L_x_124:
[----:B------:R-:W1:Y:S01]  /*8570*/  S2R R4, SR_TID.X ;  /* 0x0000000000047919 */ /* 0x000e620000002100 */
[----:B------:R-:W-:Y:S05]  /*8580*/  WARPSYNC.ALL ;  /* 0x0000000000007948 */ /* 0x000fea0003800000 */
[----:B-1----:R-:W-:Y:S01]  /*8590*/  LOP3.LUT P0, RZ, R4, 0x60, RZ, 0xc0, !PT ;  /* 0x0000006004ff7812 */ /* 0x002fe2000780c0ff */
[----:B--2---:R-:W-:Y:S01]  /*85a0*/  IMAD R128, R128, UR37, RZ ;  /* 0x0000002580807c24 */ /* 0x004fe2000f8e02ff */
[----:B------:R-:W-:Y:S01]  /*85b0*/  R2UR UR4, R17 ;  /* 0x00000000110472ca */ /* 0x000fe200000e0000 */
[----:B------:R-:W1:Y:S01]  /*85c0*/  S2UR UR6, SR_CgaCtaId ;  /* 0x00000000000679c3 */ /* 0x000e620000008800 */
[----:B------:R-:W-:Y:S01]  /*85d0*/  LOP3.LUT R245, R4, 0x60, RZ, 0xc0, !PT ;  /* 0x0000006004f57812 */ /* 0x000fe200078ec0ff */
[----:B------:R-:W-:Y:S01]  /*85e0*/  IMAD R129, R129, UR37, RZ ;  /* 0x0000002581817c24 */ /* 0x000fe2000f8e02ff */
[----:B------:R-:W-:Y:S01]  /*85f0*/  SHF.R.U32.HI R5, RZ, 0x4, R4 ;  /* 0x00000004ff057819 */ /* 0x000fe20000011604 */
[----:B------:R-:W-:Y:S01]  /*8600*/  IMAD R130, R130, UR37, RZ ;  /* 0x0000002582827c24 */ /* 0x000fe2000f8e02ff */
[----:B------:R-:W-:Y:S01]  /*8610*/  PRMT R0, R22, 0x8880, RZ ;  /* 0x0000888016007816 */ /* 0x000fe200000000ff */
[----:B------:R-:W-:Y:S01]  /*8620*/  IMAD R131, R131, UR37, RZ ;  /* 0x0000002583837c24 */ /* 0x000fe2000f8e02ff */
[----:B------:R-:W-:Y:S01]  /*8630*/  LOP3.LUT R245, R245, 0x1, R5, 0xf8, !PT ;  /* 0x00000001f5f57812 */ /* 0x000fe200078ef805 */
[----:B------:R-:W-:Y:S01]  /*8640*/  IMAD R132, R132, UR37, RZ ;  /* 0x0000002584847c24 */ /* 0x000fe2000f8e02ff */
[----:B------:R-:W-:Y:S01]  /*8650*/  SHF.L.U32 R2, R22, 0x10, RZ ;  /* 0x0000001016027819 */ /* 0x000fe200000006ff */
[----:B------:R-:W-:Y:S01]  /*8660*/  IMAD R128, R0, UR45, R128 ;  /* 0x0000002d00807c24 */ /* 0x000fe2000f8e0280 */
[----:B------:R-:W-:Y:S01]  /*8670*/  SHF.L.U32 R12, R22, 0x8, RZ ;  /* 0x00000008160c7819 */ /* 0x000fe200000006ff */
[----:B------:R-:W-:Y:S01]  /*8680*/  IMAD R133, R133, UR37, RZ ;  /* 0x0000002585857c24 */ /* 0x000fe2000f8e02ff */
[----:B------:R-:W-:Y:S01]  /*8690*/  SHF.R.S32.HI R2, RZ, 0x18, R2 ;  /* 0x00000018ff027819 */ /* 0x000fe20000011402 */
[----:B------:R-:W-:Y:S01]  /*86a0*/  IMAD R134, R134, UR37, RZ ;  /* 0x0000002586867c24 */ /* 0x000fe2000f8e02ff */
[----:B------:R-:W-:Y:S01]  /*86b0*/  PRMT R13, R23, 0x8880, RZ ;  /* 0x00008880170d7816 */ /* 0x000fe200000000ff */
[----:B------:R-:W-:Y:S01]  /*86c0*/  IMAD R135, R135, UR37, RZ ;  /* 0x0000002587877c24 */ /* 0x000fe2000f8e02ff */
[----:B------:R-:W-:Y:S01]  /*86d0*/  SHF.R.S32.HI R0, RZ, 0x18, R12 ;  /* 0x00000018ff007819 */ /* 0x000fe2000001140c */
[----:B------:R-:W-:Y:S01]  /*86e0*/  IMAD R129, R2, UR45, R129 ;  /* 0x0000002d02817c24 */ /* 0x000fe2000f8e0281 */
[----:B------:R-:W-:Y:S01]  /*86f0*/  SHF.R.S32.HI R3, RZ, 0x18, R22 ;  /* 0x00000018ff037819 */ /* 0x000fe20000011416 */
[----:B------:R-:W-:Y:S01]  /*8700*/  IMAD.U32 R167, R136, 0x10000, RZ ;  /* 0x0001000088a77824 */ /* 0x000fe200078e00ff */
[C---:B------:R-:W-:Y:S01]  /*8710*/  SHF.L.U32 R164, R23.reuse, 0x10, RZ ;  /* 0x0000001017a47819 */ /* 0x040fe200000006ff */
[----:B------:R-:W-:Y:S01]  /*8720*/  IMAD R130, R0, UR45, R130 ;  /* 0x0000002d00827c24 */ /* 0x000fe2000f8e0282 */
[----:B------:R-:W-:Y:S01]  /*8730*/  SHF.L.U32 R165, R23, 0x8, RZ ;  /* 0x0000000817a57819 */ /* 0x000fe200000006ff */
[----:B------:R-:W-:Y:S01]  /*8740*/  IMAD R131, R3, UR45, R131 ;  /* 0x0000002d03837c24 */ /* 0x000fe2000f8e0283 */
[----:B------:R-:W-:Y:S01]  /*8750*/  MOV R2, R13 ;  /* 0x0000000d00027202 */ /* 0x000fe20000000f00 */
[----:B---3--:R-:W-:Y:S01]  /*8760*/  IMAD R120, R120, UR37, RZ ;  /* 0x0000002578787c24 */ /* 0x008fe2000f8e02ff */
[----:B------:R-:W-:Y:S01]  /*8770*/  SHF.R.S32.HI R12, RZ, 0x18, R164 ;  /* 0x00000018ff0c7819 */ /* 0x000fe200000114a4 */
[----:B------:R-:W-:Y:S01]  /*8780*/  IMAD R121, R121, UR37, RZ ;  /* 0x0000002579797c24 */ /* 0x000fe2000f8e02ff */
[----:B------:R-:W-:Y:S01]  /*8790*/  PRMT R166, R136, 0x8880, RZ ;  /* 0x0000888088a67816 */ /* 0x000fe200000000ff */
[----:B------:R-:W-:Y:S01]  /*87a0*/  IMAD R132, R2, UR45, R132 ;  /* 0x0000002d02847c24 */ /* 0x000fe2000f8e0284 */
[----:B------:R-:W-:Y:S01]  /*87b0*/  SHF.R.S32.HI R13, RZ, 0x18, R165 ;  /* 0x00000018ff0d7819 */ /* 0x000fe200000114a5 */
[----:B------:R-:W-:Y:S01]  /*87c0*/  IMAD R133, R12, UR45, R133 ;  /* 0x0000002d0c857c24 */ /* 0x000fe2000f8e0285 */
[----:B------:R-:W-:Y:S01]  /*87d0*/  SHF.R.S32.HI R14, RZ, 0x18, R23 ;  /* 0x00000018ff0e7819 */ /* 0x000fe20000011417 */
[----:B------:R-:W-:Y:S01]  /*87e0*/  IMAD R122, R122, UR37, RZ ;  /* 0x000000257a7a7c24 */ /* 0x000fe2000f8e02ff */
[----:B------:R-:W-:Y:S01]  /*87f0*/  MOV R0, R166 ;  /* 0x000000a600007202 */ /* 0x000fe20000000f00 */
[----:B------:R-:W-:Y:S01]  /*8800*/  IMAD R134, R13, UR45, R134 ;  /* 0x0000002d0d867c24 */ /* 0x000fe2000f8e0286 */
[----:B------:R-:W-:Y:S01]  /*8810*/  SHF.L.U32 R170, R136, 0x8, RZ ;  /* 0x0000000888aa7819 */ /* 0x000fe200000006ff */
[----:B------:R-:W-:Y:S01]  /*8820*/  IMAD R135, R14, UR45, R135 ;  /* 0x0000002d0e877c24 */ /* 0x000fe2000f8e0287 */
[----:B------:R-:W-:Y:S01]  /*8830*/  SHF.R.S32.HI R2, RZ, 0x18, R167 ;  /* 0x00000018ff027819 */ /* 0x000fe200000114a7 */
[----:B------:R-:W-:Y:S01]  /*8840*/  IMAD R120, R0, UR45, R120 ;  /* 0x0000002d00787c24 */ /* 0x000fe2000f8e0278 */
[----:B------:R-:W-:Y:S01]  /*8850*/  PRMT R169, R137, 0x8880, RZ ;  /* 0x0000888089a97816 */ /* 0x000fe200000000ff */
[----:B------:R-:W-:Y:S01]  /*8860*/  IMAD R123, R123, UR37, RZ ;  /* 0x000000257b7b7c24 */ /* 0x000fe2000f8e02ff */
[----:B------:R-:W-:Y:S01]  /*8870*/  SHF.R.S32.HI R0, RZ, 0x18, R170 ;  /* 0x00000018ff007819 */ /* 0x000fe200000114aa */
[----:B------:R-:W-:Y:S01]  /*8880*/  IMAD R121, R2, UR45, R121 ;  /* 0x0000002d02797c24 */ /* 0x000fe2000f8e0279 */
[----:B------:R-:W-:Y:S01]  /*8890*/  SHF.R.S32.HI R15, RZ, 0x18, R136 ;  /* 0x00000018ff0f7819 */ /* 0x000fe20000011488 */
[----:B------:R-:W-:Y:S01]  /*88a0*/  IMAD R124, R124, UR37, RZ ;  /* 0x000000257c7c7c24 */ /* 0x000fe2000f8e02ff */
[C---:B------:R-:W-:Y:S01]  /*88b0*/  SHF.L.U32 R172, R137.reuse, 0x10, RZ ;  /* 0x0000001089ac7819 */ /* 0x040fe200000006ff */
[----:B------:R-:W-:Y:S01]  /*88c0*/  IMAD R122, R0, UR45, R122 ;  /* 0x0000002d007a7c24 */ /* 0x000fe2000f8e027a */
[----:B------:R-:W-:Y:S01]  /*88d0*/  SHF.L.U32 R173, R137, 0x8, RZ ;  /* 0x0000000889ad7819 */ /* 0x000fe200000006ff */
[----:B------:R-:W-:Y:S01]  /*88e0*/  IMAD R125, R125, UR37, RZ ;  /* 0x000000257d7d7c24 */ /* 0x000fe2000f8e02ff */
[----:B------:R-:W-:Y:S01]  /*88f0*/  MOV R2, R169 ;  /* 0x000000a900027202 */ /* 0x000fe20000000f00 */
[----:B------:R-:W-:Y:S01]  /*8900*/  IMAD R123, R15, UR45, R123 ;  /* 0x0000002d0f7b7c24 */ /* 0x000fe2000f8e027b */
[----:B------:R-:W-:Y:S01]  /*8910*/  SHF.R.S32.HI R3, RZ, 0x18, R172 ;  /* 0x00000018ff037819 */ /* 0x000fe200000114ac */
[----:B------:R-:W-:Y:S01]  /*8920*/  IMAD R126, R126, UR37, RZ ;  /* 0x000000257e7e7c24 */ /* 0x000fe2000f8e02ff */
[----:B------:R-:W-:Y:S01]  /*8930*/  PRMT R168, R138, 0x8880, RZ ;  /* 0x000088808aa87816 */ /* 0x000fe200000000ff */
[----:B------:R-:W-:Y:S01]  /*8940*/  IMAD R124, R2, UR45, R124 ;  /* 0x0000002d027c7c24 */ /* 0x000fe2000f8e027c */
[----:B------:R-:W-:Y:S01]  /*8950*/  SHF.R.S32.HI R12, RZ, 0x18, R173 ;  /* 0x00000018ff0c7819 */ /* 0x000fe200000114ad */
[----:B------:R-:W-:Y:S01]  /*8960*/  IMAD R127, R127, UR37, RZ ;  /* 0x000000257f7f7c24 */ /* 0x000fe2000f8e02ff */
[----:B------:R-:W-:Y:S01]  /*8970*/  SHF.R.S32.HI R17, RZ, 0x18, R137 ;  /* 0x00000018ff117819 */ /* 0x000fe20000011489 */
[C---:B------:R-:W-:Y:S01]  /*8980*/  IMAD.U32 R171, R138.reuse, 0x10000, RZ ;  /* 0x000100008aab7824 */ /* 0x040fe200078e00ff */
[----:B------:R-:W-:Y:S01]  /*8990*/  MOV R0, R168 ;  /* 0x000000a800007202 */ /* 0x000fe20000000f00 */
[----:B------:R-:W-:Y:S01]  /*89a0*/  IMAD R125, R3, UR45, R125 ;  /* 0x0000002d037d7c24 */ /* 0x000fe2000f8e027d */
[----:B------:R-:W-:Y:S01]  /*89b0*/  SHF.L.U32 R174, R138, 0x8, RZ ;  /* 0x000000088aae7819 */ /* 0x000fe200000006ff */
[----:B----4-:R-:W-:Y:S01]  /*89c0*/  IMAD R112, R112, UR37, RZ ;  /* 0x0000002570707c24 */ /* 0x010fe2000f8e02ff */
[----:B------:R-:W-:Y:S01]  /*89d0*/  SHF.R.S32.HI R2, RZ, 0x18, R171 ;  /* 0x00000018ff027819 */ /* 0x000fe200000114ab */
[----:B------:R-:W-:Y:S01]  /*89e0*/  IMAD R126, R12, UR45, R126 ;  /* 0x0000002d0c7e7c24 */ /* 0x000fe2000f8e027e */
[----:B------:R-:W-:Y:S01]  /*89f0*/  PRMT R176, R139, 0x8880, RZ ;  /* 0x000088808bb07816 */ /* 0x000fe200000000ff */
[----:B------:R-:W-:Y:S01]  /*8a00*/  IMAD R127, R17, UR45, R127 ;  /* 0x0000002d117f7c24 */ /* 0x000fe2000f8e027f */
[----:B------:R-:W-:Y:S01]  /*8a10*/  SHF.R.S32.HI R19, RZ, 0x18, R138 ;  /* 0x00000018ff137819 */ /* 0x000fe2000001148a */
[----:B------:R-:W-:Y:S01]  /*8a20*/  IMAD R113, R113, UR37, RZ ;  /* 0x0000002571717c24 */ /* 0x000fe2000f8e02ff */
[C---:B------:R-:W-:Y:S01]  /*8a30*/  SHF.L.U32 R178, R139.reuse, 0x10, RZ ;  /* 0x000000108bb27819 */ /* 0x040fe200000006ff */
[----:B------:R-:W-:Y:S01]  /*8a40*/  IMAD R112, R0, UR45, R112 ;  /* 0x0000002d00707c24 */ /* 0x000fe2000f8e0270 */
[----:B------:R-:W-:Y:S01]  /*8a50*/  SHF.R.S32.HI R0, RZ, 0x18, R174 ;  /* 0x00000018ff007819 */ /* 0x000fe200000114ae */
[----:B------:R-:W-:Y:S01]  /*8a60*/  IMAD R114, R114, UR37, RZ ;  /* 0x0000002572727c24 */ /* 0x000fe2000f8e02ff */
[----:B------:R-:W-:Y:S01]  /*8a70*/  SHF.L.U32 R179, R139, 0x8, RZ ;  /* 0x000000088bb37819 */ /* 0x000fe200000006ff */
[----:B------:R-:W-:Y:S01]  /*8a80*/  IMAD R115, R115, UR37, RZ ;  /* 0x0000002573737c24 */ /* 0x000fe2000f8e02ff */
[----:B------:R-:W-:Y:S01]  /*8a90*/  SHF.R.S32.HI R3, RZ, 0x18, R178 ;  /* 0x00000018ff037819 */ /* 0x000fe200000114b2 */
[----:B------:R-:W-:Y:S01]  /*8aa0*/  IMAD R113, R2, UR45, R113 ;  /* 0x0000002d02717c24 */ /* 0x000fe2000f8e0271 */
[----:B------:R-:W-:Y:S01]  /*8ab0*/  PRMT R175, R140, 0x8880, RZ ;  /* 0x000088808caf7816 */ /* 0x000fe200000000ff */
[----:B------:R-:W-:Y:S01]  /*8ac0*/  IMAD R116, R116, UR37, RZ ;  /* 0x0000002574747c24 */ /* 0x000fe2000f8e02ff */
[----:B------:R-:W-:Y:S01]  /*8ad0*/  SHF.R.S32.HI R12, RZ, 0x18, R179 ;  /* 0x00000018ff0c7819 */ /* 0x000fe200000114b3 */
[----:B------:R-:W-:Y:S01]  /*8ae0*/  IMAD.MOV.U32 R2, RZ, RZ, R176 ;  /* 0x000000ffff027224 */ /* 0x000fe200078e00b0 */
[----:B------:R-:W-:Y:S01]  /*8af0*/  SHF.R.S32.HI R20, RZ, 0x18, R139 ;  /* 0x00000018ff147819 */ /* 0x000fe2000001148b */
[----:B------:R-:W-:Y:S01]  /*8b00*/  IMAD R114, R0, UR45, R114 ;  /* 0x0000002d00727c24 */ /* 0x000fe2000f8e0272 */
[----:B------:R-:W-:Y:S01]  /*8b10*/  MOV R0, R175 ;  /* 0x000000af00007202 */ /* 0x000fe20000000f00 */
[----:B------:R-:W-:Y:S01]  /*8b20*/  IMAD R117, R117, UR37, RZ ;  /* 0x0000002575757c24 */ /* 0x000fe2000f8e02ff */
[----:B------:R-:W-:Y:S01]  /*8b30*/  SHF.L.U32 R180, R140, 0x8, RZ ;  /* 0x000000088cb47819 */ /* 0x000fe200000006ff */
[----:B------:R-:W-:Y:S01]  /*8b40*/  IMAD R115, R19, UR45, R115 ;  /* 0x0000002d13737c24 */ /* 0x000fe2000f8e0273 */
[C---:B------:R-:W-:Y:S01]  /*8b50*/  PRMT R182, R141.reuse, 0x8880, RZ ;  /* 0x000088808db67816 */ /* 0x040fe200000000ff */
[----:B------:R-:W-:Y:S01]  /*8b60*/  IMAD R118, R118, UR37, RZ ;  /* 0x0000002576767c24 */ /* 0x000fe2000f8e02ff */
[----:B------:R-:W-:Y:S01]  /*8b70*/  SHF.R.S32.HI R21, RZ, 0x18, R140 ;  /* 0x00000018ff157819 */ /* 0x000fe2000001148c */
[----:B------:R-:W-:Y:S01]  /*8b80*/  IMAD R116, R2, UR45, R116 ;  /* 0x0000002d02747c24 */ /* 0x000fe2000f8e0274 */
[----:B------:R-:W-:Y:S01]  /*8b90*/  SHF.L.U32 R184, R141, 0x10, RZ ;  /* 0x000000108db87819 */ /* 0x000fe200000006ff */
[----:B------:R-:W-:Y:S01]  /*8ba0*/  IMAD R119, R119, UR37, RZ ;  /* 0x0000002577777c24 */ /* 0x000fe2000f8e02ff */
[----:B------:R-:W-:Y:S01]  /*8bb0*/  SHF.L.U32 R185, R141, 0x8, RZ ;  /* 0x000000088db97819 */ /* 0x000fe200000006ff */
[----:B------:R-:W-:Y:S01]  /*8bc0*/  IMAD.U32 R177, R140, 0x10000, RZ ;  /* 0x000100008cb17824 */ /* 0x000fe200078e00ff */
[----:B------:R-:W-:Y:S01]  /*8bd0*/  PRMT R181, R142, 0x8880, RZ ;  /* 0x000088808eb57816 */ /* 0x000fe200000000ff */
[----:B------:R-:W-:Y:S01]  /*8be0*/  IMAD R117, R3, UR45, R117 ;  /* 0x0000002d03757c24 */ /* 0x000fe2000f8e0275 */
[----:B------:R-:W-:Y:S01]  /*8bf0*/  SHF.R.S32.HI R3, RZ, 0x18, R184 ;  /* 0x00000018ff037819 */ /* 0x000fe200000114b8 */
[----:B------:R-:W-:Y:S01]  /*8c00*/  IMAD R104, R104, UR37, RZ ;  /* 0x0000002568687c24 */ /* 0x000fe2000f8e02ff */
[----:B------:R-:W-:Y:S01]  /*8c10*/  SHF.R.S32.HI R2, RZ, 0x18, R177 ;  /* 0x00000018ff027819 */ /* 0x000fe200000114b1 */
[----:B------:R-:W-:Y:S01]  /*8c20*/  IMAD R118, R12, UR45, R118 ;  /* 0x0000002d0c767c24 */ /* 0x000fe2000f8e0276 */
[----:B------:R-:W-:Y:S01]  /*8c30*/  SHF.R.S32.HI R12, RZ, 0x18, R185 ;  /* 0x00000018ff0c7819 */ /* 0x000fe200000114b9 */
[----:B------:R-:W-:Y:S01]  /*8c40*/  IMAD R119, R20, UR45, R119 ;  /* 0x0000002d14777c24 */ /* 0x000fe2000f8e0277 */
[----:B------:R-:W-:Y:S01]  /*8c50*/  SHF.R.S32.HI R22, RZ, 0x18, R141 ;  /* 0x00000018ff167819 */ /* 0x000fe2000001148d */
[----:B------:R-:W-:Y:S01]  /*8c60*/  IMAD R105, R105, UR37, RZ ;  /* 0x0000002569697c24 */ /* 0x000fe2000f8e02ff */
[----:B------:R-:W-:Y:S01]  /*8c70*/  SHF.L.U32 R186, R142, 0x8, RZ ;  /* 0x000000088eba7819 */ /* 0x000fe200000006ff */
[----:B------:R-:W-:Y:S01]  /*8c80*/  IMAD R104, R0, UR45, R104 ;  /* 0x0000002d00687c24 */ /* 0x000fe2000f8e0268 */
[----:B------:R-:W-:Y:S01]  /*8c90*/  SHF.R.S32.HI R0, RZ, 0x18, R180 ;  /* 0x00000018ff007819 */ /* 0x000fe200000114b4 */
[----:B------:R-:W-:Y:S01]  /*8ca0*/  IMAD R106, R106, UR37, RZ ;  /* 0x000000256a6a7c24 */ /* 0x000fe2000f8e02ff */
[----:B------:R-:W-:Y:S01]  /*8cb0*/  PRMT R188, R143, 0x8880, RZ ;  /* 0x000088808fbc7816 */ /* 0x000fe200000000ff */
[----:B------:R-:W-:Y:S01]  /*8cc0*/  IMAD R107, R107, UR37, RZ ;  /* 0x000000256b6b7c24 */ /* 0x000fe2000f8e02ff */
[----:B------:R-:W-:Y:S01]  /*8cd0*/  SHF.R.S32.HI R23, RZ, 0x18, R142 ;  /* 0x00000018ff177819 */ /* 0x000fe2000001148e */
[----:B------:R-:W-:Y:S01]  /*8ce0*/  IMAD R105, R2, UR45, R105 ;  /* 0x0000002d02697c24 */ /* 0x000fe2000f8e0269 */
[----:B------:R-:W-:Y:S01]  /*8cf0*/  MOV R2, R182 ;  /* 0x000000b600027202 */ /* 0x000fe20000000f00 */
[----:B------:R-:W-:Y:S01]  /*8d00*/  IMAD R108, R108, UR37, RZ ;  /* 0x000000256c6c7c24 */ /* 0x000fe2000f8e02ff */
[----:B------:R-:W-:Y:S01]  /*8d10*/  SHF.L.U32 R190, R143, 0x10, RZ ;  /* 0x000000108fbe7819 */ /* 0x000fe200000006ff */
[----:B------:R-:W-:Y:S01]  /*8d20*/  IMAD R106, R0, UR45, R106 ;  /* 0x0000002d006a7c24 */ /* 0x000fe2000f8e026a */
[----:B------:R-:W-:Y:S01]  /*8d30*/  MOV R0, R181 ;  /* 0x000000b500007202 */ /* 0x000fe20000000f00 */
[----:B------:R-:W-:Y:S01]  /*8d40*/  IMAD R109, R109, UR37, RZ ;  /* 0x000000256d6d7c24 */ /* 0x000fe2000f8e02ff */
[----:B------:R-:W-:Y:S01]  /*8d50*/  SHF.L.U32 R191, R143, 0x8, RZ ;  /* 0x000000088fbf7819 */ /* 0x000fe200000006ff */
[----:B------:R-:W-:Y:S01]  /*8d60*/  IMAD R107, R21, UR45, R107 ;  /* 0x0000002d156b7c24 */ /* 0x000fe2000f8e026b */
[----:B------:R-:W-:Y:S01]  /*8d70*/  PRMT R187, R144, 0x8880, RZ ;  /* 0x0000888090bb7816 */ /* 0x000fe200000000ff */
[----:B------:R-:W-:Y:S01]  /*8d80*/  IMAD R110, R110, UR37, RZ ;  /* 0x000000256e6e7c24 */ /* 0x000fe2000f8e02ff */
[----:B------:R-:W-:Y:S01]  /*8d90*/  SHF.R.S32.HI R136, RZ, 0x18, R143 ;  /* 0x00000018ff887819 */ /* 0x000fe2000001148f */
[----:B------:R-:W-:Y:S01]  /*8da0*/  IMAD R108, R2, UR45, R108 ;  /* 0x0000002d026c7c24 */ /* 0x000fe2000f8e026c */
[----:B------:R-:W-:Y:S01]  /*8db0*/  SHF.L.U32 R189, R144, 0x10, RZ ;  /* 0x0000001090bd7819 */ /* 0x000fe200000006ff */
[----:B------:R-:W-:Y:S01]  /*8dc0*/  IMAD R111, R111, UR37, RZ ;  /* 0x000000256f6f7c24 */ /* 0x000fe2000f8e02ff */
[----:B------:R-:W-:Y:S01]  /*8dd0*/  PRMT R194, R145, 0x8880, RZ ;  /* 0x0000888091c27816 */ /* 0x000fe200000000ff */
[----:B------:R-:W-:Y:S01]  /*8de0*/  IMAD.U32 R183, R142, 0x10000, RZ ;  /* 0x000100008eb77824 */ /* 0x000fe200078e00ff */
[----:B------:R-:W-:Y:S01]  /*8df0*/  SHF.R.S32.HI R137, RZ, 0x18, R144 ;  /* 0x00000018ff897819 */ /* 0x000fe20000011490 */
[----:B------:R-:W-:Y:S01]  /*8e00*/  IMAD R109, R3, UR45, R109 ;  /* 0x0000002d036d7c24 */ /* 0x000fe2000f8e026d */
[----:B------:R-:W-:Y:S01]  /*8e10*/  SHF.R.S32.HI R3, RZ, 0x18, R190 ;  /* 0x00000018ff037819 */ /* 0x000fe200000114be */
[----:B------:R-:W-:Y:S01]  /*8e20*/  IMAD R96, R96, UR37, RZ ;  /* 0x0000002560607c24 */ /* 0x000fe2000f8e02ff */
[----:B------:R-:W-:Y:S01]  /*8e30*/  SHF.R.S32.HI R2, RZ, 0x18, R183 ;  /* 0x00000018ff027819 */ /* 0x000fe200000114b7 */
[----:B------:R-:W-:Y:S01]  /*8e40*/  IMAD R110, R12, UR45, R110 ;  /* 0x0000002d0c6e7c24 */ /* 0x000fe2000f8e026e */
[----:B------:R-:W-:Y:S01]  /*8e50*/  SHF.R.S32.HI R12, RZ, 0x18, R191 ;  /* 0x00000018ff0c7819 */ /* 0x000fe200000114bf */
[----:B------:R-:W-:Y:S01]  /*8e60*/  IMAD R111, R22, UR45, R111 ;  /* 0x0000002d166f7c24 */ /* 0x000fe2000f8e026f */
[----:B------:R-:W-:Y:S01]  /*8e70*/  SHF.L.U32 R196, R145, 0x10, RZ ;  /* 0x0000001091c47819 */ /* 0x000fe200000006ff */
        /* <DEDUP_REMOVED lines=13> */
[----:B------:R-:W-:Y:S01]  /*8f50*/  SHF.L.U32 R198, R146, 0x8, RZ ;  /* 0x0000000892c67819 */ /* 0x000fe200000006ff */
[----:B------:R-:W-:Y:S01]  /*8f60*/  IMAD R101, R101, UR37, RZ ;  /* 0x0000002565657c24 */ /* 0x000fe2000f8e02ff */
[----:B------:R-:W-:Y:S01]  /*8f70*/  PRMT R200, R147, 0x8880, RZ ;  /* 0x0000888093c87816 */ /* 0x000fe200000000ff */
        /* <DEDUP_REMOVED lines=12> */
[----:B------:R-:W-:Y:S01]  /*9040*/  IMAD.SHL.U32 R192, R144, 0x100, RZ ;  /* 0x0000010090c07824 */ /* 0x000fe200078e00ff */
[----:B------:R-:W-:Y:S01]  /*9050*/  SHF.L.U32 R201, R148, 0x10, RZ ;  /* 0x0000001094c97819 */ /* 0x000fe200000006ff */
[----:B------:R-:W-:Y:S01]  /*9060*/  IMAD R102, R12, UR45, R102 ;  /* 0x0000002d0c667c24 */ /* 0x000fe2000f8e0266 */
[----:B------:R-:W-:Y:S01]  /*9070*/  SHF.R.S32.HI R12, RZ, 0x18, R197 ;  /* 0x00000018ff0c7819 */ /* 0x000fe200000114c5 */
[----:B------:R-:W-:Y:S01]  /*9080*/  IMAD.MOV.U32 R0, RZ, RZ, R187 ;  /* 0x000000ffff007224 */ /* 0x000fe200078e00bb */
[----:B------:R-:W-:Y:S01]  /*9090*/  SHF.L.U32 R204, R148, 0x8, RZ ;  /* 0x0000000894cc7819 */ /* 0x000fe200000006ff */
[----:B------:R-:W-:Y:S01]  /*90a0*/  IMAD R103, R136, UR45, R103 ;  /* 0x0000002d88677c24 */ /* 0x000fe2000f8e0267 */
[----:B------:R-:W-:Y:S01]  /*90b0*/  PRMT R206, R149, 0x8880, RZ ;  /* 0x0000888095ce7816 */ /* 0x000fe200000000ff */
[----:B------:R-:W-:Y:S01]  /*90c0*/  IMAD R89, R89, UR37, RZ ;  /* 0x0000002559597c24 */ /* 0x000fe2000f8e02ff */
[----:B------:R-:W-:Y:S01]  /*90d0*/  SHF.R.S32.HI R141, RZ, 0x18, R148 ;  /* 0x00000018ff8d7819 */ /* 0x000fe20000011494 */
[----:B------:R-:W-:Y:S01]  /*90e0*/  IMAD R88, R0, UR45, R88 ;  /* 0x0000002d00587c24 */ /* 0x000fe2000f8e0258 */
[----:B------:R-:W-:Y:S01]  /*90f0*/  SHF.R.S32.HI R0, RZ, 0x18, R192 ;  /* 0x00000018ff007819 */ /* 0x000fe200000114c0 */
[----:B------:R-:W-:Y:S01]  /*9100*/  IMAD R90, R90, UR37, RZ ;  /* 0x000000255a5a7c24 */ /* 0x000fe2000f8e02ff */
[----:B------:R-:W-:Y:S01]  /*9110*/  SHF.L.U32 R208, R149, 0x10, RZ ;  /* 0x0000001095d07819 */ /* 0x000fe200000006ff */
[----:B------:R-:W-:Y:S01]  /*9120*/  IMAD R91, R91, UR37, RZ ;  /* 0x000000255b5b7c24 */ /* 0x000fe2000f8e02ff */
[----:B------:R-:W-:Y:S01]  /*9130*/  PRMT R205, R150, 0x8880, RZ ;  /* 0x0000888096cd7816 */ /* 0x000fe200000000ff */
[----:B------:R-:W-:Y:S01]  /*9140*/  IMAD R89, R2, UR45, R89 ;  /* 0x0000002d02597c24 */ /* 0x000fe2000f8e0259 */
[----:B------:R-:W-:Y:S01]  /*9150*/  MOV R2, R194 ;  /* 0x000000c200027202 */ /* 0x000fe20000000f00 */
[----:B------:R-:W-:Y:S01]  /*9160*/  IMAD R92, R92, UR37, RZ ;  /* 0x000000255c5c7c24 */ /* 0x000fe2000f8e02ff */
[----:B------:R-:W-:Y:S01]  /*9170*/  SHF.R.S32.HI R142, RZ, 0x18, R149 ;  /* 0x00000018ff8e7819 */ /* 0x000fe20000011495 */
[----:B------:R-:W-:Y:S01]  /*9180*/  IMAD R90, R0, UR45, R90 ;  /* 0x0000002d005a7c24 */ /* 0x000fe2000f8e025a */
[----:B------:R-:W-:Y:S01]  /*9190*/  MOV R0, R193 ;  /* 0x000000c100007202 */ /* 0x000fe20000000f00 */
[----:B------:R-:W-:Y:S01]  /*91a0*/  IMAD R93, R93, UR37, RZ ;  /* 0x000000255d5d7c24 */ /* 0x000fe2000f8e02ff */
[C---:B------:R-:W-:Y:S01]  /*91b0*/  SHF.L.U32 R207, R150.reuse, 0x10, RZ ;  /* 0x0000001096cf7819 */ /* 0x040fe200000006ff */
[----:B------:R-:W-:Y:S01]  /*91c0*/  IMAD R91, R137, UR45, R91 ;  /* 0x0000002d895b7c24 */ /* 0x000fe2000f8e025b */
[----:B------:R-:W-:Y:S01]  /*91d0*/  SHF.L.U32 R210, R150, 0x8, RZ ;  /* 0x0000000896d27819 */ /* 0x000fe200000006ff */
[----:B------:R-:W-:Y:S01]  /*91e0*/  IMAD R94, R94, UR37, RZ ;  /* 0x000000255e5e7c24 */ /* 0x000fe2000f8e02ff */
[----:B------:R-:W-:Y:S01]  /*91f0*/  PRMT R212, R151, 0x8880, RZ ;  /* 0x0000888097d47816 */ /* 0x000fe200000000ff */
[----:B------:R-:W-:Y:S01]  /*9200*/  IMAD R92, R2, UR45, R92 ;  /* 0x0000002d025c7c24 */ /* 0x000fe2000f8e025c */
[----:B------:R-:W-:Y:S01]  /*9210*/  SHF.R.S32.HI R2, RZ, 0x18, R195 ;  /* 0x00000018ff027819 */ /* 0x000fe200000114c3 */
[----:B------:R-:W-:Y:S01]  /*9220*/  IMAD R95, R95, UR37, RZ ;  /* 0x000000255f5f7c24 */ /* 0x000fe2000f8e02ff */
[----:B------:R-:W-:Y:S01]  /*9230*/  SHF.R.S32.HI R143, RZ, 0x18, R150 ;  /* 0x00000018ff8f7819 */ /* 0x000fe20000011496 */
[----:B------:R-:W-:Y:S01]  /*9240*/  IMAD R93, R3, UR45, R93 ;  /* 0x0000002d035d7c24 */ /* 0x000fe2000f8e025d */
[C---:B------:R-:W-:Y:S01]  /*9250*/  SHF.L.U32 R214, R151.reuse, 0x10, RZ ;  /* 0x0000001097d67819 */ /* 0x040fe200000006ff */
[----:B------:R-:W-:Y:S01]  /*9260*/  IMAD R80, R80, UR37, RZ ;  /* 0x0000002550507c24 */ /* 0x000fe2000f8e02ff */
        /* <DEDUP_REMOVED lines=11> */
[----:B------:R-:W-:Y:S01]  /*9320*/  IMAD.U32 R202, R147, 0x10000, RZ ;  /* 0x0001000093ca7824 */ /* 0x000fe200078e00ff */
[----:B------:R-:W-:Y:S01]  /*9330*/  PRMT R218, R153, 0x8880, RZ ;  /* 0x0000888099da7816 */ /* 0x000fe200000000ff */
[----:B------:R-:W-:Y:S01]  /*9340*/  IMAD R83, R83, UR37, RZ ;  /* 0x0000002553537c24 */ /* 0x000fe2000f8e02ff */
[----:B------:R-:W-:Y:S01]  /*9350*/  SHF.R.S32.HI R145, RZ, 0x18, R152 ;  /* 0x00000018ff917819 */ /* 0x000fe20000011498 */
[----:B------:R-:W-:Y:S01]  /*9360*/  IMAD R81, R2, UR45, R81 ;  /* 0x0000002d02517c24 */ /* 0x000fe2000f8e0251 */
[----:B------:R-:W-:Y:S01]  /*9370*/  MOV R2, R200 ;  /* 0x000000c800027202 */ /* 0x000fe20000000f00 */
        /* <DEDUP_REMOVED lines=15> */
[----:B------:R-:W-:Y:S01]  /*9470*/  SHF.R.S32.HI R3, RZ, 0x18, R208 ;  /* 0x00000018ff037819 */ /* 0x000fe200000114d0 */
[----:B------:R-:W-:Y:S01]  /*9480*/  IMAD R72, R72, UR37, RZ ;  /* 0x0000002548487c24 */ /* 0x000fe2000f8e02ff */
[----:B------:R-:W-:Y:S01]  /*9490*/  SHF.L.U32 R219, R154, 0x10, RZ ;  /* 0x000000109adb7819 */ /* 0x000fe200000006ff */
        /* <DEDUP_REMOVED lines=11> */
[----:B------:R-:W-:Y:S01]  /*9550*/  PRMT R223, R156, 0x8880, RZ ;  /* 0x000088809cdf7816 */ /* 0x000fe200000000ff */
[----:B------:R-:W-:Y:S01]  /*9560*/  IMAD.SHL.U32 R209, R149, 0x100, RZ ;  /* 0x0000010095d17824 */ /* 0x000fe200078e00ff */
[----:B------:R-:W-:Y:S01]  /*9570*/  SHF.R.S32.HI R148, RZ, 0x18, R155 ;  /* 0x00000018ff947819 */ /* 0x000fe2000001149b */
[----:B------:R-:W-:Y:S01]  /*9580*/  IMAD R73, R2, UR45, R73 ;  /* 0x0000002d02497c24 */ /* 0x000fe2000f8e0249 */
[----:B------:R-:W-:Y:S01]  /*9590*/  SHF.L.U32 R224, R156, 0x10, RZ ;  /* 0x000000109ce07819 */ /* 0x000fe200000006ff */
[----:B------:R-:W-:Y:S01]  /*95a0*/  IMAD R76, R76, UR37, RZ ;  /* 0x000000254c4c7c24 */ /* 0x000fe2000f8e02ff */
[----:B------:R-:W-:Y:S01]  /*95b0*/  SHF.R.S32.HI R12, RZ, 0x18, R209 ;  /* 0x00000018ff0c7819 */ /* 0x000fe200000114d1 */
[----:B------:R-:W-:Y:S01]  /*95c0*/  IMAD.MOV.U32 R2, RZ, RZ, R206 ;  /* 0x000000ffff027224 */ /* 0x000fe200078e00ce */
[----:B------:R-:W-:Y:S01]  /*95d0*/  SHF.L.U32 R226, R156, 0x8, RZ ;  /* 0x000000089ce27819 */ /* 0x000fe200000006ff */
[----:B------:R-:W-:Y:S01]  /*95e0*/  IMAD R74, R0, UR45, R74 ;  /* 0x0000002d004a7c24 */ /* 0x000fe2000f8e024a */
[----:B------:R-:W-:Y:S01]  /*95f0*/  MOV R0, R205 ;  /* 0x000000cd00007202 */ /* 0x000fe20000000f00 */
        /* <DEDUP_REMOVED lines=15> */
[----:B------:R-:W-:Y:S01]  /*96f0*/  SHF.R.S32.HI R12, RZ, 0x18, R215 ;  /* 0x00000018ff0c7819 */ /* 0x000fe200000114d7 */
        /* <DEDUP_REMOVED lines=8> */
[----:B------:R-:W-:Y:S01]  /*9780*/  IMAD R67, R67, UR37, RZ ;  /* 0x0000002543437c24 */ /* 0x000fe2000f8e02ff */
[----:B------:R-:W-:Y:S01]  /*9790*/  SHF.L.U32 R236, R159, 0x10, RZ ;  /* 0x000000109fec7819 */ /* 0x000fe200000006ff */
[----:B------:R-:W-:Y:S01]  /*97a0*/  IMAD R65, R2, UR45, R65 ;  /* 0x0000002d02417c24 */ /* 0x000fe2000f8e0241 */
[----:B------:R-:W-:Y:S01]  /*97b0*/  MOV R2, R212 ;  /* 0x000000d400027202 */ /* 0x000fe20000000f00 */
[----:B------:R-:W-:Y:S01]  /*97c0*/  IMAD R68, R68, UR37, RZ ;  /* 0x0000002544447c24 */ /* 0x000fe2000f8e02ff */
[----:B------:R-:W-:Y:S01]  /*97d0*/  SHF.L.U32 R235, R160, 0x8, RZ ;  /* 0x00000008a0eb7819 */ /* 0x000fe200000006ff */
[----:B------:R-:W-:Y:S01]  /*97e0*/  IMAD R66, R0, UR45, R66 ;  /* 0x0000002d00427c24 */ /* 0x000fe2000f8e0242 */
[----:B------:R-:W-:Y:S01]  /*97f0*/  MOV R0, R211 ;  /* 0x000000d300007202 */ /* 0x000fe20000000f00 */
[----:B------:R-:W-:Y:S01]  /*9800*/  IMAD R69, R69, UR37, RZ ;  /* 0x0000002545457c24 */ /* 0x000fe2000f8e02ff */
[----:B------:R-:W-:Y:S01]  /*9810*/  SHF.R.S32.HI R153, RZ, 0x18, R160 ;  /* 0x00000018ff997819 */ /* 0x000fe200000114a0 */
[----:B------:R-:W-:Y:S01]  /*9820*/  IMAD R67, R143, UR45, R67 ;  /* 0x0000002d8f437c24 */ /* 0x000fe2000f8e0243 */
[C---:B------:R-:W-:Y:S01]  /*9830*/  SHF.L.U32 R238, R161.reuse, 0x10, RZ ;  /* 0x00000010a1ee7819 */ /* 0x040fe200000006ff */
[----:B------:R-:W-:Y:S01]  /*9840*/  IMAD R70, R70, UR37, RZ ;  /* 0x0000002546467c24 */ /* 0x000fe2000f8e02ff */
[----:B------:R-:W-:Y:S01]  /*9850*/  SHF.L.U32 R239, R161, 0x8, RZ ;  /* 0x00000008a1ef7819 */ /* 0x000fe200000006ff */
[----:B------:R-:W-:Y:S01]  /*9860*/  IMAD R68, R2, UR45, R68 ;  /* 0x0000002d02447c24 */ /* 0x000fe2000f8e0244 */
[----:B------:R-:W-:Y:S01]  /*9870*/  SHF.L.U32 R241, R162, 0x8, RZ ;  /* 0x00000008a2f17819 */ /* 0x000fe200000006ff */
[----:B------:R-:W-:Y:S01]  /*9880*/  IMAD R71, R71, UR37, RZ ;  /* 0x0000002547477c24 */ /* 0x000fe2000f8e02ff */
[----:B------:R-:W-:Y:S01]  /*9890*/  SHF.R.S32.HI R155, RZ, 0x18, R162 ;  /* 0x00000018ff9b7819 */ /* 0x000fe200000114a2 */
        /* <DEDUP_REMOVED lines=15> */
[----:B------:R-:W-:Y:S01]  /*9990*/  SHF.R.S32.HI R156, RZ, 0x18, R163 ;  /* 0x00000018ff9c7819 */ /* 0x000fe200000114a3 */
[----:B------:R-:W-:Y:S01]  /*99a0*/  IMAD R59, R59, UR37, RZ ;  /* 0x000000253b3b7c24 */ /* 0x000fe2000f8e02ff */
[----:B------:R-:W-:Y:S01]  /*99b0*/  I2IP.S8.S32.SAT R130, R131, R130, RZ ;  /* 0x0000008283827239 */ /* 0x000fe200000014ff */
[----:B------:R-:W-:Y:S01]  /*99c0*/  IMAD R57, R2, UR45, R57 ;  /* 0x0000002d02397c24 */ /* 0x000fe2000f8e0239 */
[----:B------:R-:W-:Y:S01]  /*99d0*/  MOV R2, R218 ;  /* 0x000000da00027202 */ /* 0x000fe20000000f00 */
[----:B------:R-:W-:Y:S01]  /*99e0*/  IMAD R60, R60, UR37, RZ ;  /* 0x000000253c3c7c24 */ /* 0x000fe2000f8e02ff */
[----:B------:R-:W-:Y:S01]  /*99f0*/  I2IP.S8.S32.SAT R122, R123, R122, RZ ;  /* 0x0000007a7b7a7239 */ /* 0x000fe200000014ff */
[----:B------:R-:W-:Y:S01]  /*9a00*/  IMAD R58, R0, UR45, R58 ;  /* 0x0000002d003a7c24 */ /* 0x000fe2000f8e023a */
[----:B------:R-:W-:Y:S01]  /*9a10*/  I2IP.S8.S32.SAT R114, R115, R114, RZ ;  /* 0x0000007273727239 */ /* 0x000fe200000014ff */
[----:B------:R-:W-:Y:S01]  /*9a20*/  IMAD R61, R61, UR37, RZ ;  /* 0x000000253d3d7c24 */ /* 0x000fe2000f8e02ff */
[----:B------:R-:W-:Y:S01]  /*9a30*/  I2IP.S8.S32.SAT R106, R107, R106, RZ ;  /* 0x0000006a6b6a7239 */ /* 0x000fe200000014ff */
[----:B------:R-:W-:Y:S01]  /*9a40*/  IMAD R59, R145, UR45, R59 ;  /* 0x0000002d913b7c24 */ /* 0x000fe2000f8e023b */
[----:B------:R-:W-:Y:S01]  /*9a50*/  I2IP.S8.S32.SAT R98, R99, R98, RZ ;  /* 0x0000006263627239 */ /* 0x000fe200000014ff */
[----:B------:R-:W-:Y:S01]  /*9a60*/  IMAD R62, R62, UR37, RZ ;  /* 0x000000253e3e7c24 */ /* 0x000fe2000f8e02ff */
[----:B------:R-:W-:Y:S01]  /*9a70*/  I2IP.S8.S32.SAT R90, R91, R90, RZ ;  /* 0x0000005a5b5a7239 */ /* 0x000fe200000014ff */
[----:B------:R-:W-:Y:S01]  /*9a80*/  IMAD R60, R2, UR45, R60 ;  /* 0x0000002d023c7c24 */ /* 0x000fe2000f8e023c */
[----:B------:R-:W-:Y:S01]  /*9a90*/  SHF.R.S32.HI R2, RZ, 0x18, R219 ;  /* 0x00000018ff027819 */ /* 0x000fe200000114db */
[----:B------:R-:W-:Y:S01]  /*9aa0*/  IMAD R63, R63, UR37, RZ ;  /* 0x000000253f3f7c24 */ /* 0x000fe2000f8e02ff */
[----:B------:R-:W-:Y:S01]  /*9ab0*/  I2IP.S8.S32.SAT R82, R83, R82, RZ ;  /* 0x0000005253527239 */ /* 0x000fe200000014ff */
[----:B------:R-:W-:Y:S01]  /*9ac0*/  IMAD.SHL.U32 R221, R154, 0x100, RZ ;  /* 0x000001009add7824 */ /* 0x000fe200078e00ff */
[----:B------:R-:W-:Y:S01]  /*9ad0*/  SHF.R.S32.HI R154, RZ, 0x18, R161 ;  /* 0x00000018ff9a7819 */ /* 0x000fe200000114a1 */
[----:B------:R-:W-:Y:S01]  /*9ae0*/  IMAD R61, R3, UR45, R61 ;  /* 0x0000002d033d7c24 */ /* 0x000fe2000f8e023d */
[----:B------:R-:W-:Y:S01]  /*9af0*/  I2IP.S8.S32.SAT R74, R75, R74, RZ ;  /* 0x0000004a4b4a7239 */ /* 0x000fe200000014ff */
[----:B------:R-:W-:Y:S01]  /*9b00*/  IMAD R48, R48, UR37, RZ ;  /* 0x0000002530307c24 */ /* 0x000fe2000f8e02ff */
[----:B------:R-:W-:Y:S01]  /*9b10*/  SHF.R.S32.HI R3, RZ, 0x18, R221 ;  /* 0x00000018ff037819 */ /* 0x000fe200000114dd */
[----:B------:R-:W-:Y:S01]  /*9b20*/  IMAD R62, R12, UR45, R62 ;  /* 0x0000002d0c3e7c24 */ /* 0x000fe2000f8e023e */
[----:B------:R-:W-:Y:S01]  /*9b30*/  SHF.R.S32.HI R12, RZ, 0x18, R242 ;  /* 0x00000018ff0c7819 */ /* 0x000fe200000114f2 */
[----:B------:R-:W-:Y:S01]  /*9b40*/  IMAD.MOV.U32 R0, RZ, RZ, R217 ;  /* 0x000000ffff007224 */ /* 0x000fe200078e00d9 */
        /* <DEDUP_REMOVED lines=8> */
[----:B------:R-:W-:Y:S01]  /*9bd0*/  MOV R0, R225 ;  /* 0x000000e100007202 */ /* 0x000fe20000000f00 */
[----:B------:R-:W-:Y:S01]  /*9be0*/  IMAD R51, R51, UR37, RZ ;  /* 0x0000002533337c24 */ /* 0x000fe2000f8e02ff */
[----:B------:R-:W-:Y:S01]  /*9bf0*/  I2IP.S8.S32.SAT R118, R119, R118, RZ ;  /* 0x0000007677767239 */ /* 0x000fe200000014ff */
[----:B------:R-:W-:Y:S01]  /*9c00*/  IMAD R49, R2, UR45, R49 ;  /* 0x0000002d02317c24 */ /* 0x000fe2000f8e0231 */
[----:B------:R-:W-:Y:S01]  /*9c10*/  SHF.R.S32.HI R2, RZ, 0x18, R227 ;  /* 0x00000018ff027819 */ /* 0x000fe200000114e3 */
[----:B------:R-:W-:Y:S01]  /*9c20*/  IMAD R52, R52, UR37, RZ ;  /* 0x0000002534347c24 */ /* 0x000fe2000f8e02ff */
[----:B------:R-:W-:Y:S01]  /*9c30*/  I2IP.S8.S32.SAT R110, R111, R110, RZ ;  /* 0x0000006e6f6e7239 */ /* 0x000fe200000014ff */
[----:B------:R-:W-:Y:S01]  /*9c40*/  IMAD R50, R3, UR45, R50 ;  /* 0x0000002d03327c24 */ /* 0x000fe2000f8e0232 */
[----:B------:R-:W-:Y:S01]  /*9c50*/  SHF.R.S32.HI R3, RZ, 0x18, R228 ;  /* 0x00000018ff037819 */ /* 0x000fe200000114e4 */
        /* <DEDUP_REMOVED lines=21> */
[----:B------:R-:W-:Y:S01]  /*9db0*/  I2IP.S8.S32.SAT R128, R129, R128, R130 ;  /* 0x0000008081807239 */ /* 0x000fe20000001482 */
[----:B------:R-:W-:Y:S01]  /*9dc0*/  IMAD.U32 R232, R157, 0x10000, RZ ;  /* 0x000100009de87824 */ /* 0x000fe200078e00ff */
[----:B------:R-:W-:Y:S01]  /*9dd0*/  PRMT R157, R158, 0x8880, RZ ;  /* 0x000088809e9d7816 */ /* 0x000fe200000000ff */
[----:B------:R-:W-:Y:S01]  /*9de0*/  IMAD R40, R0, UR45, R40 ;  /* 0x0000002d00287c24 */ /* 0x000fe2000f8e0228 */
[----:B------:R-:W-:Y:S01]  /*9df0*/  MOV R0, R230 ;  /* 0x000000e600007202 */ /* 0x000fe20000000f00 */
[----:B------:R-:W-:Y:S01]  /*9e00*/  IMAD R43, R43, UR37, RZ ;  /* 0x000000252b2b7c24 */ /* 0x000fe2000f8e02ff */
[----:B------:R-:W-:Y:S01]  /*9e10*/  PRMT R158, R160, 0x8880, RZ ;  /* 0x00008880a09e7816 */ /* 0x000fe200000000ff */
[----:B------:R-:W-:Y:S01]  /*9e20*/  IMAD R41, R2, UR45, R41 ;  /* 0x0000002d02297c24 */ /* 0x000fe2000f8e0229 */
[----:B------:R-:W-:Y:S01]  /*9e30*/  SHF.R.S32.HI R2, RZ, 0x18, R232 ;  /* 0x00000018ff027819 */ /* 0x000fe200000114e8 */
[----:B------:R-:W-:Y:S01]  /*9e40*/  IMAD R44, R44, UR37, RZ ;  /* 0x000000252c2c7c24 */ /* 0x000fe2000f8e02ff */
[----:B------:R-:W-:Y:S01]  /*9e50*/  I2IP.S8.S32.SAT R54, R55, R54, RZ ;  /* 0x0000003637367239 */ /* 0x000fe200000014ff */
[----:B------:R-:W-:Y:S01]  /*9e60*/  IMAD R42, R3, UR45, R42 ;  /* 0x0000002d032a7c24 */ /* 0x000fe2000f8e022a */
[----:B------:R-:W-:Y:S01]  /*9e70*/  SHF.R.S32.HI R3, RZ, 0x18, R233 ;  /* 0x00000018ff037819 */ /* 0x000fe200000114e9 */
[----:B------:R-:W-:Y:S01]  /*9e80*/  IMAD R45, R45, UR37, RZ ;  /* 0x000000252d2d7c24 */ /* 0x000fe2000f8e02ff */
[----:B------:R-:W-:Y:S01]  /*9e90*/  I2IP.S8.S32.SAT R120, R121, R120, R122 ;  /* 0x0000007879787239 */ /* 0x000fe2000000147a */
[----:B------:R-:W-:Y:S01]  /*9ea0*/  IMAD R43, R149, UR45, R43 ;  /* 0x0000002d952b7c24 */ /* 0x000fe2000f8e022b */
[----:B------:R-:W-:Y:S01]  /*9eb0*/  I2IP.S8.S32.SAT R112, R113, R112, R114 ;  /* 0x0000007071707239 */ /* 0x000fe20000001472 */
[----:B------:R-:W-:Y:S01]  /*9ec0*/  IMAD R46, R46, UR37, RZ ;  /* 0x000000252e2e7c24 */ /* 0x000fe2000f8e02ff */
[----:B------:R-:W-:Y:S01]  /*9ed0*/  I2IP.S8.S32.SAT R104, R105, R104, R106 ;  /* 0x0000006869687239 */ /* 0x000fe2000000146a */
[----:B------:R-:W-:Y:S01]  /*9ee0*/  IMAD R44, R0, UR45, R44 ;  /* 0x0000002d002c7c24 */ /* 0x000fe2000f8e022c */
[----:B------:R-:W-:Y:S01]  /*9ef0*/  MOV R0, R157 ;  /* 0x0000009d00007202 */ /* 0x000fe20000000f00 */
[----:B------:R-:W-:Y:S01]  /*9f00*/  IMAD R47, R47, UR37, RZ ;  /* 0x000000252f2f7c24 */ /* 0x000fe2000f8e02ff */
[----:B------:R-:W-:Y:S01]  /*9f10*/  I2IP.S8.S32.SAT R42, R43, R42, RZ ;  /* 0x0000002a2b2a7239 */ /* 0x000fe200000014ff */
[----:B------:R-:W-:Y:S01]  /*9f20*/  IMAD R45, R2, UR45, R45 ;  /* 0x0000002d022d7c24 */ /* 0x000fe2000f8e022d */
[----:B------:R-:W-:Y:S01]  /*9f30*/  SHF.R.S32.HI R2, RZ, 0x18, R229 ;  /* 0x00000018ff027819 */ /* 0x000fe200000114e5 */
[----:B------:R-:W-:Y:S01]  /*9f40*/  IMAD R32, R32, UR37, RZ ;  /* 0x0000002520207c24 */ /* 0x000fe2000f8e02ff */
[----:B------:R-:W-:Y:S01]  /*9f50*/  LDTM.16dp32bit_t0_t15.x8 R4, tmem[UR4+0xe0] ;  /* 0x0000e004000479ee */ /* 0x000fe20008980000 */
[----:B------:R-:W2:Y:S01]  /*9f60*/  LDTM.16dp32bit_t16_t31.x8 R4, tmem[UR4+0xe8] ;  /* 0x0000e804000479ee */ /* 0x000ea200089a0000 */
[----:B------:R-:W-:Y:S01]  /*9f70*/  IMAD R46, R3, UR45, R46 ;  /* 0x0000002d032e7c24 */ /* 0x000fe2000f8e022e */
[----:B------:R-:W-:Y:S01]  /*9f80*/  SHF.R.S32.HI R3, RZ, 0x18, R231 ;  /* 0x00000018ff037819 */ /* 0x000fe200000114e7 */
[----:B------:R-:W-:Y:S01]  /*9f90*/  IMAD R33, R33, UR37, RZ ;  /* 0x0000002521217c24 */ /* 0x000fe2000f8e02ff */
[----:B------:R-:W-:Y:S01]  /*9fa0*/  NOP ;  /* 0x0000000000007918 */ /* 0x000fe20000000000 */
[----:B------:R-:W-:Y:S01]  /*9fb0*/  IMAD R47, R150, UR45, R47 ;  /* 0x0000002d962f7c24 */ /* 0x000fe2000f8e022f */
[----:B------:R-:W-:Y:S01]  /*9fc0*/  I2IP.S8.S32.SAT R96, R97, R96, R98 ;  /* 0x0000006061607239 */ /* 0x000fe20000001462 */
[----:B------:R-:W-:Y:S01]  /*9fd0*/  IMAD R32, R0, UR45, R32 ;  /* 0x0000002d00207c24 */ /* 0x000fe2000f8e0220 */
[----:B------:R-:W-:Y:S01]  /*9fe0*/  I2IP.S8.S32.SAT R88, R89, R88, R90 ;  /* 0x0000005859587239 */ /* 0x000fe2000000145a */
[----:B------:R-:W-:Y:S01]  /*9ff0*/  IMAD R34, R34, UR37, RZ ;  /* 0x0000002522227c24 */ /* 0x000fe2000f8e02ff */
[----:B------:R-:W-:Y:S01]  /*a000*/  I2IP.S8.S32.SAT R80, R81, R80, R82 ;  /* 0x0000005051507239 */ /* 0x000fe20000001452 */
[----:B------:R-:W-:Y:S01]  /*a010*/  IMAD R33, R2, UR45, R33 ;  /* 0x0000002d02217c24 */ /* 0x000fe2000f8e0221 */
[----:B------:R-:W-:Y:S01]  /*a020*/  SHF.R.S32.HI R2, RZ, 0x18, R236 ;  /* 0x00000018ff027819 */ /* 0x000fe200000114ec */
[----:B------:R-:W-:Y:S01]  /*a030*/  IMAD R35, R35, UR37, RZ ;  /* 0x0000002523237c24 */ /* 0x000fe2000f8e02ff */
[----:B------:R-:W-:Y:S01]  /*a040*/  I2IP.S8.S32.SAT R72, R73, R72, R74 ;  /* 0x0000004849487239 */ /* 0x000fe2000000144a */
[----:B------:R-:W-:Y:S01]  /*a050*/  IMAD.SHL.U32 R237, R159, 0x100, RZ ;  /* 0x000001009fed7824 */ /* 0x000fe200078e00ff */
[----:B------:R-:W-:Y:S01]  /*a060*/  SHF.L.U32 R159, R160, 0x10, RZ ;  /* 0x00000010a09f7819 */ /* 0x000fe200000006ff */
[----:B------:R-:W-:Y:S01]  /*a070*/  IMAD R36, R36, UR37, RZ ;  /* 0x0000002524247c24 */ /* 0x000fe2000f8e02ff */
[----:B------:R-:W-:Y:S01]  /*a080*/  I2IP.S8.S32.SAT R64, R65, R64, R66 ;  /* 0x0000004041407239 */ /* 0x000fe20000001442 */
[----:B------:R-:W-:Y:S01]  /*a090*/  IMAD R34, R3, UR45, R34 ;  /* 0x0000002d03227c24 */ /* 0x000fe2000f8e0222 */
[----:B------:R-:W-:Y:S01]  /*a0a0*/  SHF.R.S32.HI R3, RZ, 0x18, R237 ;  /* 0x00000018ff037819 */ /* 0x000fe200000114ed */
[----:B------:R-:W-:Y:S01]  /*a0b0*/  IMAD.MOV.U32 R0, RZ, RZ, R234 ;  /* 0x000000ffff007224 */ /* 0x000fe200078e00ea */
[----:B------:R-:W-:Y:S01]  /*a0c0*/  I2IP.S8.S32.SAT R56, R57, R56, R58 ;  /* 0x0000003839387239 */ /* 0x000fe2000000143a */
[----:B------:R-:W-:Y:S01]  /*a0d0*/  IMAD R37, R37, UR37, RZ ;  /* 0x0000002525257c24 */ /* 0x000fe2000f8e02ff */
[----:B------:R-:W-:Y:S01]  /*a0e0*/  I2IP.S8.S32.SAT R48, R49, R48, R50 ;  /* 0x0000003031307239 */ /* 0x000fe20000001432 */
[----:B------:R-:W-:Y:S01]  /*a0f0*/  IMAD R35, R151, UR45, R35 ;  /* 0x0000002d97237c24 */ /* 0x000fe2000f8e0223 */
[----:B------:R-:W-:Y:S01]  /*a100*/  I2IP.S8.S32.SAT R40, R41, R40, R42 ;  /* 0x0000002829287239 */ /* 0x000fe2000000142a */
[----:B------:R-:W-:Y:S01]  /*a110*/  IMAD R36, R0, UR45, R36 ;  /* 0x0000002d00247c24 */ /* 0x000fe2000f8e0224 */
[----:B------:R-:W-:Y:S01]  /*a120*/  I2IP.S8.S32.SAT R129, R133, R132, R134 ;  /* 0x0000008485817239 */ /* 0x000fe20000001486 */
[----:B------:R-:W-:Y:S01]  /*a130*/  IMAD R38, R38, UR37, RZ ;  /* 0x0000002526267c24 */ /* 0x000fe2000f8e02ff */
[----:B------:R-:W-:Y:S01]  /*a140*/  I2IP.S8.S32.SAT R121, R125, R124, R126 ;  /* 0x0000007c7d797239 */ /* 0x000fe2000000147e */
[----:B------:R-:W-:Y:S01]  /*a150*/  IMAD R37, R2, UR45, R37 ;  /* 0x0000002d02257c24 */ /* 0x000fe2000f8e0225 */
[----:B------:R-:W-:Y:S01]  /*a160*/  I2IP.S8.S32.SAT R113, R117, R116, R118 ;  /* 0x0000007475717239 */ /* 0x000fe20000001476 */
[----:B------:R-:W-:Y:S01]  /*a170*/  UMOV UR4, 0x400 ;  /* 0x0000040000047882 */ /* 0x000fe20000000000 */
[----:B------:R-:W-:Y:S01]  /*a180*/  I2IP.S8.S32.SAT R105, R109, R108, R110 ;  /* 0x0000006c6d697239 */ /* 0x000fe2000000146e */
[----:B-1----:R-:W-:Y:S01]  /*a190*/  ULEA UR4, UR6, UR4, 0x18 ;  /* 0x0000000406047291 */ /* 0x002fe2000f8ec0ff */
[----:B------:R-:W-:Y:S01]  /*a1a0*/  I2IP.S8.S32.SAT R97, R101, R100, R102 ;  /* 0x0000006465617239 */ /* 0x000fe20000001466 */
[----:B------:R-:W-:Y:S01]  /*a1b0*/  IMAD R24, R24, UR37, RZ ;  /* 0x0000002518187c24 */ /* 0x000fe2000f8e02ff */
[----:B------:R-:W-:Y:S01]  /*a1c0*/  I2IP.S8.S32.SAT R89, R93, R92, R94 ;  /* 0x0000005c5d597239 */ /* 0x000fe2000000145e */
[----:B------:R-:W-:Y:S01]  /*a1d0*/  IMAD R38, R3, UR45, R38 ;  /* 0x0000002d03267c24 */ /* 0x000fe2000f8e0226 */
[----:B------:R-:W-:Y:S01]  /*a1e0*/  I2IP.S8.S32.SAT R81, R85, R84, R86 ;  /* 0x0000005455517239 */ /* 0x000fe20000001456 */
[----:B------:R-:W-:Y:S01]  /*a1f0*/  IMAD R25, R25, UR37, RZ ;  /* 0x0000002519197c24 */ /* 0x000fe2000f8e02ff */
[----:B------:R-:W-:Y:S01]  /*a200*/  I2IP.S8.S32.SAT R73, R77, R76, R78 ;  /* 0x0000004c4d497239 */ /* 0x000fe2000000144e */
[----:B------:R-:W-:Y:S01]  /*a210*/  IMAD R28, R28, UR37, RZ ;  /* 0x000000251c1c7c24 */ /* 0x000fe2000f8e02ff */
[----:B------:R-:W-:Y:S01]  /*a220*/  I2IP.S8.S32.SAT R65, R69, R68, R70 ;  /* 0x0000004445417239 */ /* 0x000fe20000001446 */
[----:B------:R-:W-:Y:S01]  /*a230*/  IMAD R29, R29, UR37, RZ ;  /* 0x000000251d1d7c24 */ /* 0x000fe2000f8e02ff */
[----:B------:R-:W-:Y:S01]  /*a240*/  I2IP.S8.S32.SAT R57, R61, R60, R62 ;  /* 0x0000003c3d397239 */ /* 0x000fe2000000143e */
[----:B--2---:R-:W-:Y:S01]  /*a250*/  IMAD R4, R4, UR37, RZ ;  /* 0x0000002504047c24 */ /* 0x004fe2000f8e02ff */
[----:B------:R-:W-:Y:S01]  /*a260*/  I2IP.S8.S32.SAT R49, R53, R52, R54 ;  /* 0x0000003435317239 */ /* 0x000fe20000001436 */
[----:B------:R-:W-:Y:S01]  /*a270*/  IMAD R5, R5, UR37, RZ ;  /* 0x0000002505057c24 */ /* 0x000fe2000f8e02ff */
[----:B------:R-:W-:Y:S01]  /*a280*/  I2IP.S8.S32.SAT R34, R35, R34, RZ ;  /* 0x0000002223227239 */ /* 0x000fe200000014ff */
[----:B------:R-:W-:Y:S01]  /*a290*/  IMAD R8, R8, UR37, RZ ;  /* 0x0000002508087c24 */ /* 0x000fe2000f8e02ff */
[----:B------:R-:W-:Y:S01]  /*a2a0*/  I2IP.S8.S32.SAT R46, R47, R46, RZ ;  /* 0x0000002e2f2e7239 */ /* 0x000fe200000014ff */
[----:B------:R-:W-:Y:S01]  /*a2b0*/  IMAD R9, R9, UR37, RZ ;  /* 0x0000002509097c24 */ /* 0x000fe2000f8e02ff */
[----:B------:R-:W-:Y:S01]  /*a2c0*/  I2IP.S8.S32.SAT R32, R33, R32, R34 ;  /* 0x0000002021207239 */ /* 0x000fe20000001422 */
[----:B------:R-:W-:Y:S01]  /*a2d0*/  ULEA UR5, UR40, UR4, 0x3 ;  /* 0x0000000428057291 */ /* 0x000fe2000f8e18ff */
[----:B------:R-:W-:Y:S01]  /*a2e0*/  I2IP.S8.S32.SAT R41, R45, R44, R46 ;  /* 0x0000002c2d297239 */ /* 0x000fe2000000142e */
[----:B------:R-:W-:Y:S01]  /*a2f0*/  IMAD R39, R39, UR37, RZ ;  /* 0x0000002527277c24 */ /* 0x000fe2000f8e02ff */
[----:B------:R-:W-:Y:S01]  /*a300*/  MOV R0, R158 ;  /* 0x0000009e00007202 */ /* 0x000fe20000000f00 */
[----:B------:R-:W-:Y:S01]  /*a310*/  UIADD3 UR5, UPT, UPT, UR5, 0x1a0, URZ ;  /* 0x000001a005057890 */ /* 0x000fe2000fffe0ff */
[----:B------:R-:W-:Y:S01]  /*a320*/  SHF.R.S32.HI R2, RZ, 0x18, R159 ;  /* 0x00000018ff027819 */ /* 0x000fe2000001149f */
[----:B------:R-:W-:Y:S01]  /*a330*/  IMAD R39, R152, UR45, R39 ;  /* 0x0000002d98277c24 */ /* 0x000fe2000f8e0227 */
[----:B------:R-:W-:Y:S01]  /*a340*/  PRMT R160, R161, 0x8880, RZ ;  /* 0x00008880a1a07816 */ /* 0x000fe200000000ff */
[----:B------:R-:W-:Y:S01]  /*a350*/  UPRMT UR5, UR6, 0x654, UR5 ;  /* 0x0000065406057896 */ /* 0x000fe20008000005 */
[----:B------:R-:W-:Y:S01]  /*a360*/  IMAD R24, R0, UR45, R24 ;  /* 0x0000002d00187c24 */ /* 0x000fe2000f8e0218 */
[----:B------:R-:W-:Y:S01]  /*a370*/  PRMT R161, R162, 0x8880, RZ ;  /* 0x00008880a2a17816 */ /* 0x000fe200000000ff */
[----:B------:R-:W-:Y:S01]  /*a380*/  IMAD R25, R2, UR45, R25 ;  /* 0x0000002d02197c24 */ /* 0x000fe2000f8e0219 */
[----:B------:R-:W-:Y:S01]  /*a390*/  I2IP.S8.S32.SAT R33, R39, R38, RZ ;  /* 0x0000002627217239 */ /* 0x000fe200000014ff */
[----:B------:R-:W-:Y:S01]  /*a3a0*/  IMAD.U32 R240, R162, 0x10000, RZ ;  /* 0x00010000a2f07824 */ /* 0x000fe200078e00ff */
[----:B------:R-:W-:Y:S01]  /*a3b0*/  MOV R0, R160 ;  /* 0x000000a000007202 */ /* 0x000fe20000000f00 */
[----:B------:R-:W-:Y:S01]  /*a3c0*/  IMAD R26, R26, UR37, RZ ;  /* 0x000000251a1a7c24 */ /* 0x000fe2000f8e02ff */
[----:B------:R-:W-:Y:S01]  /*a3d0*/  I2IP.S8.S32.SAT R33, R37, R36, R33 ;  /* 0x0000002425217239 */ /* 0x000fe20000001421 */
[----:B------:R-:W-:Y:S01]  /*a3e0*/  SYNCS.ARRIVE.TRANS64.RED.A1T0 RZ, [UR5], RZ ;  /* 0x000000ffffff79a7 */ /* 0x000fe20008100405 */
[----:B------:R-:W-:Y:S01]  /*a3f0*/  SHF.R.S32.HI R2, RZ, 0x18, R238 ;  /* 0x00000018ff027819 */ /* 0x000fe200000114ee */
[----:B------:R-:W-:Y:S01]  /*a400*/  IMAD R27, R27, UR37, RZ ;  /* 0x000000251b1b7c24 */ /* 0x000fe2000f8e02ff */
[----:B------:R-:W-:Y:S01]  /*a410*/  PRMT R162, R163, 0x8880, RZ ;  /* 0x00008880a3a27816 */ /* 0x000fe200000000ff */
[----:B------:R-:W-:Y:S01]  /*a420*/  IMAD R30, R30, UR37, RZ ;  /* 0x000000251e1e7c24 */ /* 0x000fe2000f8e02ff */
[----:B------:R-:W1:Y:S01]  /*a430*/  S2R R163, SR_TID.X ;  /* 0x0000000000a37919 */ /* 0x000e620000002100 */
[----:B------:R-:W-:Y:S01]  /*a440*/  SHF.R.S32.HI R3, RZ, 0x18, R235 ;  /* 0x00000018ff037819 */ /* 0x000fe200000114eb */
[----:B------:R-:W-:Y:S01]  /*a450*/  IMAD R31, R31, UR37, RZ ;  /* 0x000000251f1f7c24 */ /* 0x000fe2000f8e02ff */
[----:B------:R-:W-:Y:S01]  /*a460*/  BSSY.RECONVERGENT B0, `(.L_x_125) ;  /* 0x0000089000007945 */ /* 0x000fe20003800200 */
[----:B------:R-:W-:Y:S02]  /*a470*/  IMAD R6, R6, UR37, RZ ;  /* 0x0000002506067c24 */ /* 0x000fe4000f8e02ff */
[----:B------:R-:W-:Y:S01]  /*a480*/  IMAD R26, R3, UR45, R26 ;  /* 0x0000002d031a7c24 */ /* 0x000fe2000f8e021a */
[----:B------:R-:W-:Y:S01]  /*a490*/  SHF.R.S32.HI R3, RZ, 0x18, R239 ;  /* 0x00000018ff037819 */ /* 0x000fe200000114ef */
[----:B------:R-:W-:Y:S02]  /*a4a0*/  IMAD R27, R153, UR45, R27 ;  /* 0x0000002d991b7c24 */ /* 0x000fe4000f8e021b */
[----:B------:R-:W-:Y:S01]  /*a4b0*/  IMAD R28, R0, UR45, R28 ;  /* 0x0000002d001c7c24 */ /* 0x000fe2000f8e021c */
[----:B------:R-:W-:Y:S01]  /*a4c0*/  MOV R0, R161 ;  /* 0x000000a100007202 */ /* 0x000fe20000000f00 */
[----:B------:R-:W-:Y:S01]  /*a4d0*/  IMAD R29, R2, UR45, R29 ;  /* 0x0000002d021d7c24 */ /* 0x000fe2000f8e021d */
[----:B------:R-:W-:Y:S01]  /*a4e0*/  I2IP.S8.S32.SAT R26, R27, R26, RZ ;  /* 0x0000001a1b1a7239 */ /* 0x000fe200000014ff */
[----:B------:R-:W-:Y:S01]  /*a4f0*/  IMAD R30, R3, UR45, R30 ;  /* 0x0000002d031e7c24 */ /* 0x000fe2000f8e021e */
[----:B------:R-:W-:Y:S01]  /*a500*/  SHF.R.S32.HI R2, RZ, 0x18, R240 ;  /* 0x00000018ff027819 */ /* 0x000fe200000114f0 */
[----:B------:R-:W-:Y:S01]  /*a510*/  IMAD R31, R154, UR45, R31 ;  /* 0x0000002d9a1f7c24 */ /* 0x000fe2000f8e021f */
[----:B------:R-:W-:Y:S01]  /*a520*/  I2IP.S8.S32.SAT R24, R25, R24, R26 ;  /* 0x0000001819187239 */ /* 0x000fe2000000141a */
[----:B------:R-:W-:Y:S01]  /*a530*/  IMAD R4, R0, UR45, R4 ;  /* 0x0000002d00047c24 */ /* 0x000fe2000f8e0204 */
[----:B------:R-:W-:Y:S01]  /*a540*/  SHF.R.S32.HI R3, RZ, 0x18, R243 ;  /* 0x00000018ff037819 */ /* 0x000fe200000114f3 */
[----:B------:R-:W-:Y:S01]  /*a550*/  IMAD R5, R2, UR45, R5 ;  /* 0x0000002d02057c24 */ /* 0x000fe2000f8e0205 */
[----:B------:R-:W-:Y:S01]  /*a560*/  I2IP.S8.S32.SAT R30, R31, R30, RZ ;  /* 0x0000001e1f1e7239 */ /* 0x000fe200000014ff */
[----:B------:R-:W-:Y:S01]  /*a570*/  IMAD R7, R7, UR37, RZ ;  /* 0x0000002507077c24 */ /* 0x000fe2000f8e02ff */
[----:B------:R-:W-:Y:S01]  /*a580*/  MOV R2, R162 ;  /* 0x000000a200027202 */ /* 0x000fe20000000f00 */
[----:B------:R-:W-:Y:S01]  /*a590*/  IMAD R10, R10, UR37, RZ ;  /* 0x000000250a0a7c24 */ /* 0x000fe2000f8e02ff */
[----:B------:R-:W-:Y:S01]  /*a5a0*/  I2IP.S8.S32.SAT R25, R29, R28, R30 ;  /* 0x0000001c1d197239 */ /* 0x000fe2000000141e */
[----:B------:R-:W-:Y:S01]  /*a5b0*/  IMAD R11, R11, UR37, RZ ;  /* 0x000000250b0b7c24 */ /* 0x000fe2000f8e02ff */
[----:B------:R-:W-:Y:S05]  /*a5c0*/  SHF.R.S32.HI R0, RZ, 0x18, R241 ;  /* 0x00000018ff007819 */ /* 0x000fea00000114f1 */
[----:B------:R-:W-:Y:S01]  /*a5d0*/  IMAD R6, R0, UR45, R6 ;  /* 0x0000002d00067c24 */ /* 0x000fe2000f8e0206 */
[----:B-1----:R-:W-:Y:S01]  /*a5e0*/  SHF.L.U32 R163, R163, 0x4, RZ ;  /* 0x00000004a3a37819 */ /* 0x002fe200000006ff */
[----:B------:R-:W-:Y:S02]  /*a5f0*/  IMAD R7, R155, UR45, R7 ;  /* 0x0000002d9b077c24 */ /* 0x000fe4000f8e0207 */
[----:B------:R-:W-:Y:S01]  /*a600*/  IMAD R8, R2, UR45, R8 ;  /* 0x0000002d02087c24 */ /* 0x000fe2000f8e0208 */
[----:B------:R-:W-:Y:S01]  /*a610*/  LOP3.LUT R163, R163, 0xf0, RZ, 0xc0, !PT ;  /* 0x000000f0a3a37812 */ /* 0x000fe200078ec0ff */
[----:B------:R-:W-:Y:S01]  /*a620*/  IMAD R9, R3, UR45, R9 ;  /* 0x0000002d03097c24 */ /* 0x000fe2000f8e0209 */
[----:B------:R-:W-:Y:S01]  /*a630*/  I2IP.S8.S32.SAT R6, R7, R6, RZ ;  /* 0x0000000607067239 */ /* 0x000fe200000014ff */
[----:B------:R-:W-:Y:S02]  /*a640*/  IMAD R10, R12, UR45, R10 ;  /* 0x0000002d0c0a7c24 */ /* 0x000fe4000f8e020a */
[----:B------:R-:W-:Y:S01]  /*a650*/  IMAD R163, R245, 0x8, R163 ;  /* 0x00000008f5a37824 */ /* 0x000fe200078e02a3 */
[----:B------:R-:W-:Y:S01]  /*a660*/  I2IP.S8.S32.SAT R4, R5, R4, R6 ;  /* 0x0000000405047239 */ /* 0x000fe20000001406 */
[----:B------:R-:W-:Y:S03]  /*a670*/  IMAD R11, R156, UR45, R11 ;  /* 0x0000002d9c0b7c24 */ /* 0x000fe6000f8e020b */
[----:B------:R1:W-:Y:S02]  /*a680*/  STS.64 [R163+UR4+0x3e80], R128 ;  /* 0x003e8080a3007988 */ /* 0x0003e40008000a04 */
[----:B------:R-:W-:Y:S04]  /*a690*/  I2IP.S8.S32.SAT R10, R11, R10, RZ ;  /* 0x0000000a0b0a7239 */ /* 0x000fe800000014ff */
[----:B------:R1:W-:Y:S01]  /*a6a0*/  STS.64 [R163+UR4+0x4280], R120 ;  /* 0x00428078a3007988 */ /* 0x0003e20008000a04 */
[----:B------:R-:W-:Y:S05]  /*a6b0*/  I2IP.S8.S32.SAT R5, R9, R8, R10 ;  /* 0x0000000809057239 */ /* 0x000fea000000140a */
[----:B------:R1:W-:Y:S06]  /*a6c0*/  STS.64 [R163+UR4+0x4680], R112 ;  /* 0x00468070a3007988 */ /* 0x0003ec0008000a04 */
        /* <DEDUP_REMOVED lines=11> */
[----:B------:R1:W-:Y:S01]  /*a780*/  STS.64 [R163+UR4+0x7680], R4 ;  /* 0x00768004a3007988 */ /* 0x0003e20008000a04 */
[----:B------:R-:W-:Y:S01]  /*a790*/  @!PT LDS RZ, [RZ] ;  /* 0x00000000fffff984 */ /* 0x000fe20000000800 */
[----:B------:R-:W-:Y:S01]  /*a7a0*/  @!PT LDS RZ, [RZ] ;  /* 0x00000000fffff984 */ /* 0x000fe20000000800 */
[----:B------:R-:W-:Y:S01]  /*a7b0*/  @!PT LDS RZ, [RZ] ;  /* 0x00000000fffff984 */ /* 0x000fe20000000800 */
[----:B------:R-:W-:Y:S01]  /*a7c0*/  @!PT LDS RZ, [RZ] ;  /* 0x00000000fffff984 */ /* 0x000fe20000000800 */
[----:B------:R2:W-:Y:S06]  /*a7d0*/  MEMBAR.ALL.CTA ;  /* 0x0000000000007992 */ /* 0x0005ec0000008000 */
[----:B--2---:R-:W2:Y:S02]  /*a7e0*/  FENCE.VIEW.ASYNC.S ;  /* 0x00000000000073c6 */ /* 0x004ea40000000000 */
[----:B--2---:R-:W-:Y:S06]  /*a7f0*/  BAR.SYNC.DEFER_BLOCKING 0x1, 0x80 ;  /* 0x0042000000007b1d */ /* 0x004fec0000010000 */
[----:B------:R-:W-:Y:S05]  /*a800*/  @P0 BRA `(.L_x_126) ;  /* 0x0000000400380947 */ /* 0x000fea0003800000 */
[----:B------:R-:W2:Y:S01]  /*a810*/  LDCU.64 UR6, c[0x0][0x348] ;  /* 0x00006900ff0677ac */ /* 0x000ea20008000a00 */
[----:B------:R-:W-:Y:S02]  /*a820*/  UIMAD UR9, UR47, 0xf0, URZ ;  /* 0x000000f02f0978a4 */ /* 0x000fe4000f8e02ff */
[----:B------:R-:W-:Y:S02]  /*a830*/  USHF.L.U32 UR10, UR46, 0x6, URZ ;  /* 0x000000062e0a7899 */ /* 0x000fe400080006ff */
[----:B------:R-:W-:Y:S01]  /*a840*/  UIADD3 UR8, UPT, UPT, UR4, 0x3e80, URZ ;  /* 0x00003e8004087890 */ /* 0x000fe2000fffe0ff */
[----:B------:R-:W-:Y:S01]  /*a850*/  UMOV UR11, UR36 ;  /* 0x00000024000b7c82 */ /* 0x000fe20008000000 */
[----:B------:R-:W-:Y:S02]  /*a860*/  UIADD3 UR52, UPT, UPT, UR4, 0x4280, URZ ;  /* 0x0000428004347890 */ /* 0x000fe4000fffe0ff */
[----:B------:R-:W-:Y:S01]  /*a870*/  UIADD3 UR53, UPT, UPT, UR9, 0x10, URZ ;  /* 0x0000001009357890 */ /* 0x000fe2000fffe0ff */
[----:B------:R-:W-:Y:S01]  /*a880*/  UMOV UR55, UR36 ;  /* 0x0000002400377c82 */ /* 0x000fe20008000000 */
[----:B------:R-:W-:Y:S01]  /*a890*/  UMOV UR54, UR10 ;  /* 0x0000000a00367c82 */ /* 0x000fe20008000000 */
[----:B------:R-:W-:Y:S02]  /*a8a0*/  UIADD3 UR28, UPT, UPT, UR4, 0x4680, URZ ;  /* 0x00004680041c7890 */ /* 0x000fe4000fffe0ff */
[----:B--2---:R-:W-:Y:S02]  /*a8b0*/  UIADD3 UR6, UP0, UPT, UR6, 0x680, URZ ;  /* 0x0000068006067890 */ /* 0x004fe4000ff1e0ff */
[----:B------:R-:W-:Y:S02]  /*a8c0*/  UIADD3 UR29, UPT, UPT, UR9, 0x20, URZ ;  /* 0x00000020091d7890 */ /* 0x000fe4000fffe0ff */
[----:B------:R-:W-:Y:S01]  /*a8d0*/  UIADD3.X UR7, UPT, UPT, URZ, UR7, URZ, UP0, !UPT ;  /* 0x00000007ff077290 */ /* 0x000fe200087fe4ff */
[----:B------:R-:W-:Y:S01]  /*a8e0*/  UMOV UR31, UR36 ;  /* 0x00000024001f7c82 */ /* 0x000fe20008000000 */
[----:B------:R-:W-:Y:S01]  /*a8f0*/  UMOV UR30, UR10 ;  /* 0x0000000a001e7c82 */ /* 0x000fe20008000000 */
[----:B------:R-:W-:Y:S02]  /*a900*/  UIADD3 UR64, UPT, UPT, UR4, 0x4a80, URZ ;  /* 0x00004a8004407890 */ /* 0x000fe4000fffe0ff */
[----:B------:R-:W-:Y:S01]  /*a910*/  UIADD3 UR65, UPT, UPT, UR9, 0x30, URZ ;  /* 0x0000003009417890 */ /* 0x000fe2000fffe0ff */
[----:B------:R-:W-:Y:S03]  /*a920*/  UMOV UR67, UR36 ;  /* 0x0000002400437c82 */ /* 0x000fe60008000000 */
[----:B------:R-:W-:Y:S01]  /*a930*/  UTMASTG.3D [UR8], [UR6] ;  /* 0x00000008060073b5 */ /* 0x000fe20008010000 */
[----:B------:R-:W-:Y:S01]  /*a940*/  UMOV UR66, UR10 ;  /* 0x0000000a00427c82 */ /* 0x000fe20008000000 */
[----:B------:R-:W-:Y:S02]  /*a950*/  UIADD3 UR68, UPT, UPT, UR4, 0x5280, URZ ;  /* 0x0000528004447890 */ /* 0x000fe4000fffe0ff */
[----:B------:R-:W-:Y:S01]  /*a960*/  UIADD3 UR69, UPT, UPT, UR9, 0x50, URZ ;  /* 0x0000005009457890 */ /* 0x000fe2000fffe0ff */
[----:B------:R-:W-:Y:S01]  /*a970*/  UMOV UR71, UR36 ;  /* 0x0000002400477c82 */ /* 0x000fe20008000000 */
[----:B------:R-:W-:Y:S01]  /*a980*/  UMOV UR70, UR10 ;  /* 0x0000000a00467c82 */ /* 0x000fe20008000000 */
[----:B------:R2:W-:Y:S01]  /*a990*/  UTMASTG.3D [UR52], [UR6] ;  /* 0x00000034060073b5 */ /* 0x0005e20008010000 */
[----:B------:R-:W-:Y:S02]  /*a9a0*/  UIADD3 UR20, UPT, UPT, UR4, 0x5680, URZ ;  /* 0x0000568004147890 */ /* 0x000fe4000fffe0ff */
[----:B------:R-:W-:Y:S01]  /*a9b0*/  UIADD3 UR21, UPT, UPT, UR9, 0x60, URZ ;  /* 0x0000006009157890 */ /* 0x000fe2000fffe0ff */
[----:B------:R-:W-:Y:S01]  /*a9c0*/  UMOV UR23, UR36 ;  /* 0x0000002400177c82 */ /* 0x000fe20008000000 */
[----:B------:R-:W-:Y:S01]  /*a9d0*/  UMOV UR22, UR10 ;  /* 0x0000000a00167c82 */ /* 0x000fe20008000000 */
[----:B------:R-:W-:Y:S01]  /*a9e0*/  UIADD3 UR56, UPT, UPT, UR4, 0x5a80, URZ ;  /* 0x00005a8004387890 */ /* 0x000fe2000fffe0ff */
[----:B------:R3:W-:Y:S01]  /*a9f0*/  UTMASTG.3D [UR28], [UR6] ;  /* 0x0000001c060073b5 */ /* 0x0007e20008010000 */
[----:B------:R-:W-:Y:S01]  /*aa00*/  UIADD3 UR57, UPT, UPT, UR9, 0x70, URZ ;  /* 0x0000007009397890 */ /* 0x000fe2000fffe0ff */
[----:B------:R-:W-:Y:S01]  /*aa10*/  UMOV UR59, UR36 ;  /* 0x00000024003b7c82 */ /* 0x000fe20008000000 */
[----:B------:R-:W-:Y:S01]  /*aa20*/  UMOV UR58, UR10 ;  /* 0x0000000a003a7c82 */ /* 0x000fe20008000000 */
[----:B------:R-:W-:Y:S02]  /*aa30*/  UIADD3 UR48, UPT, UPT, UR4, 0x5e80, URZ ;  /* 0x00005e8004307890 */ /* 0x000fe4000fffe0ff */
[----:B------:R-:W-:Y:S01]  /*aa40*/  UIADD3 UR49, UPT, UPT, UR9, 0x80, URZ ;  /* 0x0000008009317890 */ /* 0x000fe2000fffe0ff */
[----:B------:R3:W-:Y:S01]  /*aa50*/  UTMASTG.3D [UR64], [UR6] ;  /* 0x00000040060073b5 */ /* 0x0007e20008010000 */
[----:B------:R-:W-:Y:S01]  /*aa60*/  UMOV UR51, UR36 ;  /* 0x0000002400337c82 */ /* 0x000fe20008000000 */
[----:B------:R-:W-:Y:S01]  /*aa70*/  UMOV UR50, UR10 ;  /* 0x0000000a00327c82 */ /* 0x000fe20008000000 */
[----:B------:R-:W-:Y:S02]  /*aa80*/  UIADD3 UR72, UPT, UPT, UR4, 0x6280, URZ ;  /* 0x0000628004487890 */ /* 0x000fe4000fffe0ff */
[----:B------:R-:W-:Y:S01]  /*aa90*/  UIADD3 UR73, UPT, UPT, UR9, 0x90, URZ ;  /* 0x0000009009497890 */ /* 0x000fe2000fffe0ff */
[----:B------:R-:W-:Y:S01]  /*aaa0*/  UMOV UR75, UR36 ;  /* 0x00000024004b7c82 */ /* 0x000fe20008000000 */
[----:B------:R-:W-:Y:S01]  /*aab0*/  UMOV UR74, UR10 ;  /* 0x0000000a004a7c82 */ /* 0x000fe20008000000 */
[----:B------:R-:W-:Y:S02]  /*aac0*/  UIADD3 UR16, UPT, UPT, UR4, 0x6680, URZ ;  /* 0x0000668004107890 */ /* 0x000fe4000fffe0ff */
[----:B------:R-:W-:Y:S01]  /*aad0*/  UIADD3 UR17, UPT, UPT, UR9, 0xa0, URZ ;  /* 0x000000a009117890 */ /* 0x000fe2000fffe0ff */
[----:B------:R-:W-:Y:S01]  /*aae0*/  UMOV UR19, UR36 ;  /* 0x0000002400137c82 */ /* 0x000fe20008000000 */
[----:B------:R-:W-:Y:S01]  /*aaf0*/  UMOV UR18, UR10 ;  /* 0x0000000a00127c82 */ /* 0x000fe20008000000 */
[----:B------:R-:W-:Y:S02]  /*ab00*/  UIADD3 UR60, UPT, UPT, UR4, 0x6a80, URZ ;  /* 0x00006a80043c7890 */ /* 0x000fe4000fffe0ff */
[----:B--2---:R-:W-:Y:S02]  /*ab10*/  UIADD3 UR52, UPT, UPT, UR4, 0x4e80, URZ ;  /* 0x00004e8004347890 */ /* 0x004fe4000fffe0ff */
[----:B------:R-:W-:Y:S02]  /*ab20*/  UIADD3 UR53, UPT, UPT, UR9, 0x40, URZ ;  /* 0x0000004009357890 */ /* 0x000fe4000fffe0ff */
[----:B------:R-:W-:Y:S01]  /*ab30*/  UIADD3 UR61, UPT, UPT, UR9, 0xb0, URZ ;  /* 0x000000b0093d7890 */ /* 0x000fe2000fffe0ff */
[----:B------:R-:W-:Y:S01]  /*ab40*/  UMOV UR63, UR36 ;  /* 0x00000024003f7c82 */ /* 0x000fe20008000000 */
[----:B------:R-:W-:Y:S01]  /*ab50*/  UMOV UR62, UR10 ;  /* 0x0000000a003e7c82 */ /* 0x000fe20008000000 */
[----:B------:R-:W-:Y:S02]  /*ab60*/  UIADD3 UR32, UPT, UPT, UR4, 0x6e80, URZ ;  /* 0x00006e8004207890 */ /* 0x000fe4000fffe0ff */
[----:B------:R-:W-:Y:S02]  /*ab70*/  UIADD3 UR33, UPT, UPT, UR9, 0xc0, URZ ;  /* 0x000000c009217890 */ /* 0x000fe4000fffe0ff */
[----:B------:R3:W-:Y:S01]  /*ab80*/  UTMASTG.3D [UR52], [UR6] ;  /* 0x00000034060073b5 */ /* 0x0007e20008010000 */
[----:B------:R-:W-:Y:S01]  /*ab90*/  UMOV UR35, UR36 ;  /* 0x0000002400237c82 */ /* 0x000fe20008000000 */
[----:B------:R-:W-:Y:S01]  /*aba0*/  UMOV UR34, UR10 ;  /* 0x0000000a00227c82 */ /* 0x000fe20008000000 */
[----:B------:R-:W-:Y:S02]  /*abb0*/  UIADD3 UR24, UPT, UPT, UR4, 0x7280, URZ ;  /* 0x0000728004187890 */ /* 0x000fe4000fffe0ff */
[----:B------:R-:W-:Y:S01]  /*abc0*/  UIADD3 UR25, UPT, UPT, UR9, 0xd0, URZ ;  /* 0x000000d009197890 */ /* 0x000fe2000fffe0ff */
[----:B------:R-:W-:Y:S01]  /*abd0*/  UMOV UR27, UR36 ;  /* 0x00000024001b7c82 */ /* 0x000fe20008000000 */
[----:B------:R3:W-:Y:S01]  /*abe0*/  UTMASTG.3D [UR68], [UR6] ;  /* 0x00000044060073b5 */ /* 0x0007e20008010000 */
[----:B------:R-:W-:Y:S01]  /*abf0*/  UMOV UR26, UR10 ;  /* 0x0000000a001a7c82 */ /* 0x000fe20008000000 */
[----:B------:R-:W-:Y:S02]  /*ac00*/  UIADD3 UR12, UPT, UPT, UR4, 0x7680, URZ ;  /* 0x00007680040c7890 */ /* 0x000fe4000fffe0ff */
[----:B------:R-:W-:Y:S01]  /*ac10*/  UIADD3 UR13, UPT, UPT, UR9, 0xe0, URZ ;  /* 0x000000e0090d7890 */ /* 0x000fe2000fffe0ff */
[----:B------:R-:W-:Y:S01]  /*ac20*/  UMOV UR15, UR36 ;  /* 0x00000024000f7c82 */ /* 0x000fe20008000000 */
[----:B------:R-:W-:Y:S01]  /*ac30*/  UMOV UR14, UR10 ;  /* 0x0000000a000e7c82 */ /* 0x000fe20008000000 */
[----:B------:R3:W-:Y:S01]  /*ac40*/  UTMASTG.3D [UR20], [UR6] ;  /* 0x00000014060073b5 */ /* 0x0007e20008010000 */
        /* <DEDUP_REMOVED lines=8> */
[----:B------:R0:W-:Y:S01]  /*acd0*/  UTMACMDFLUSH ;  /* 0x00000000000079b7 */ /* 0x0001e20000000000 */
[----:B---3--:R-:W-:Y:S04]  /*ace0*/  DEPBAR.LE SB0, 0x0 ;  /* 0x000080000000791a */ /* 0x008fe80000000000 */
.L_x_126:
[----:B------:R-:W-:Y:S05]  /*acf0*/  BSYNC.RECONVERGENT B0 ;  /* 0x0000000000007941 */ /* 0x000fea0003800200 */
.L_x_125:
[----:B-1----:R-:W2:Y:S01]  /*ad00*/  LDL R4, [R1] ;  /* 0x0000000001047983 */ /* 0x002ea20000100800 */
[----:B------:R-:W-:Y:S02]  /*ad10*/  R2UR UR4, R251 ;  /* 0x00000000fb0472ca */ /* 0x000fe400000e0000 */
[----:B------:R-:W-:Y:S01]  /*ad20*/  R2UR UR6, R250 ;  /* 0x00000000fa0672ca */ /* 0x000fe200000e0000 */
[----:B------:R-:W-:Y:S01]  /*ad30*/  BAR.SYNC.DEFER_BLOCKING 0x1, 0x80 ;  /* 0x0042000000007b1d */ /* 0x000fe20000010000 */
[----:B------:R-:W-:Y:S02]  /*ad40*/  R2UR UR8, R247 ;  /* 0x00000000f70872ca */ /* 0x000fe400000e0000 */
[----:B------:R-:W-:Y:S02]  /*ad50*/  R2UR UR7, R248 ;  /* 0x00000000f80772ca */ /* 0x000fe400000e0000 */
[----:B------:R-:W-:Y:S02]  /*ad60*/  R2UR UR9, R252 ;  /* 0x00000000fc0972ca */ /* 0x000fe400000e0000 */
[----:B------:R-:W-:Y:S03]  /*ad70*/  R2UR UR36, R249 ;  /* 0x00000000f92472ca */ /* 0x000fe600000e0000 */
[----:B------:R-:W-:Y:S02]  /*ad80*/  UISETP.NE.AND UP2, UPT, UR4, URZ, UPT ;  /* 0x000000ff0400728c */ /* 0x000fe4000bf45270 */
[----:B------:R-:W-:Y:S02]  /*ad90*/  UIADD3 UR4, UPT, UPT, UR40, 0x1, URZ ;  /* 0x0000000128047890 */ /* 0x000fe4000fffe0ff */
[----:B------:R-:W-:Y:S02]  /*ada0*/  UISETP.NE.AND UP0, UPT, UR6, 0x2, UPT ;  /* 0x000000020600788c */ /* 0x000fe4000bf05270 */
[----:B------:R-:W-:Y:S02]  /*adb0*/  UISETP.NE.AND UP1, UPT, UR4, 0x4, UPT ;  /* 0x000000040400788c */ /* 0x000fe4000bf25270 */
[----:B------:R-:W-:Y:S02]  /*adc0*/  USEL UR17, UR6, URZ, UP0 ;  /* 0x000000ff06117287 */ /* 0x000fe40008000000 */
[----:B------:R-:W-:Y:S02]  /*add0*/  USEL UR6, URZ, 0x1, UP1 ;  /* 0x00000001ff067887 */ /* 0x000fe40008800000 */
[----:B------:R-:W-:Y:S02]  /*ade0*/  UIADD3 UR47, UPT, UPT, UR38, UR9, URZ ;  /* 0x00000009262f7290 */ /* 0x000fe4000fffe0ff */
[----:B------:R-:W-:Y:S02]  /*adf0*/  ULOP3.LUT UR7, UR7, UR6, URZ, 0x3c, !UPT ;  /* 0x0000000607077292 */ /* 0x000fe4000f8e3cff */
[----:B------:R-:W-:Y:S04]  /*ae00*/  USEL UR40, UR4, URZ, UP1 ;  /* 0x000000ff04287287 */ /* 0x000fe80008800000 */
[----:B------:R-:W-:Y:S01]  /*ae10*/  IMAD.U32 R248, RZ, RZ, UR7 ;  /* 0x00000007fff87e24 */ /* 0x000fe2000f8e00ff */
[----:B--2---:R-:W-:Y:S11]  /*ae20*/  R2UR UR5, R4 ;  /* 0x00000000040572ca */ /* 0x004ff600000e0000 */
[----:B------:R-:W-:Y:S02]  /*ae30*/  @!UPT UIADD3 URZ, UPT, UPT, URZ, URZ, URZ ;  /* 0x000000fffffff290 */ /* 0x000fe4000fffe0ff */
[----:B------:R-:W-:Y:S02]  /*ae40*/  UIADD3 UR46, UPT, UPT, UR39, UR5, URZ ;  /* 0x00000005272e7290 */ /* 0x000fe4000fffe0ff */
[----:B------:R-:W-:Y:S04]  /*ae50*/  USEL UR5, URZ, 0x1, UP0 ;  /* 0x00000001ff057887 */ /* 0x000fe80008000000 */
[----:B------:R-:W-:Y:S06]  /*ae60*/  ULOP3.LUT UR8, UR8, UR5, URZ, 0x3c, !UPT ;  /* 0x0000000508087292 */ /* 0x000fec000f8e3cff */
[----:B------:R-:W-:Y:S01]  /*ae70*/  IMAD.U32 R247, RZ, RZ, UR8 ;  /* 0x00000008fff77e24 */ /* 0x000fe2000f8e00ff */
[----:B------:R-:W-:Y:S06]  /*ae80*/  BRA.U UP2, `(.L_x_127) ;  /* 0xffffffad02507547 */ /* 0x000fec000b83ffff */
[----:B------:R-:W-:Y:S05]  /*ae90*/  EXIT ;  /* 0x000000000000794d */ /* 0x000fea0003800000 */
.L_x_25:
[----:B---3--:R3:W4:Y:S02]  /*aea0*/  SYNCS.PHASECHK.TRANS64.TRYWAIT P0, [R2+URZ+0x1d0], R3 ;  /* 0x0001d003020075a7 */ /* 0x00872400080011ff */
[----:B----4-:R-:W-:Y:S05]  /*aeb0*/  @!P0 NANOSLEEP.SYNCS 0x989680 ;  /* 0x009896800000895d */ /* 0x010fea0003900000 */
[----:B------:R-:W4:Y:S02]  /*aec0*/  @!P0 SYNCS.PHASECHK.TRANS64 P0, [R2+URZ+0x1d0], R3 ;  /* 0x0001d003020085a7 */ /* 0x000f2400080010ff */
[----:B----4-:R-:W-:Y:S05]  /*aed0*/  @!P0 BRA `(.L_x_25) ;  /* 0xfffffffc00f08947 */ /* 0x010fea000383ffff */
[----:B------:R-:W-:Y:S05]  /*aee0*/  BRA `(.L_x_128) ;  /* 0xffffff6800f47947 */ /* 0x000fea000383ffff */
.L_x_28:
[----:B--2---:R-:W-:Y:S07]  /*aef0*/  MOV R4, UR33 ;  /* 0x0000002100047c02 */ /* 0x004fee0008000f00 */
.L_x_129:
[----:B-1----:R1:W2:Y:S02]  /*af00*/  SYNCS.PHASECHK.TRANS64.TRYWAIT P0, [R4+URZ+0xa0], R2 ;  /* 0x0000a002040075a7 */ /* 0x0022a400080011ff */
[----:B--2---:R-:W-:Y:S05]  /*af10*/  @!P0 NANOSLEEP.SYNCS 0x989680 ;  /* 0x009896800000895d */ /* 0x004fea0003900000 */
[----:B------:R-:W2:Y:S02]  /*af20*/  @!P0 SYNCS.PHASECHK.TRANS64 P0, [R4+URZ+0xa0], R2 ;  /* 0x0000a002040085a7 */ /* 0x000ea400080010ff */
[----:B--2---:R-:W-:Y:S05]  /*af30*/  @!P0 BRA `(.L_x_129) ;  /* 0xfffffffc00f08947 */ /* 0x004fea000383ffff */
[----:B------:R-:W-:Y:S05]  /*af40*/  BRA `(.L_x_27) ;  /* 0xffffff6c003c7947 */ /* 0x000fea000383ffff */
.L_x_35:
[----:B--2---:R-:W-:Y:S07]  /*af50*/  MOV R4, UR17 ;  /* 0x0000001100047c02 */ /* 0x004fee0008000f00 */
.L_x_130:
[----:B-1----:R1:W2:Y:S02]  /*af60*/  SYNCS.PHASECHK.TRANS64.TRYWAIT P0, [R4+URZ+0xa0], R2 ;  /* 0x0000a002040075a7 */ /* 0x0022a400080011ff */
[----:B--2---:R-:W-:Y:S05]  /*af70*/  @!P0 NANOSLEEP.SYNCS 0x989680 ;  /* 0x009896800000895d */ /* 0x004fea0003900000 */
[----:B------:R-:W2:Y:S02]  /*af80*/  @!P0 SYNCS.PHASECHK.TRANS64 P0, [R4+URZ+0xa0], R2 ;  /* 0x0000a002040085a7 */ /* 0x000ea400080010ff */
[----:B--2---:R-:W-:Y:S05]  /*af90*/  @!P0 BRA `(.L_x_130) ;  /* 0xfffffffc00f08947 */ /* 0x004fea000383ffff */
[----:B------:R-:W-:Y:S05]  /*afa0*/  BRA `(.L_x_34) ;  /* 0xffffff6c00f87947 */ /* 0x000fea000383ffff */
.L_x_40:
[----:B-1----:R1:W2:Y:S02]  /*afb0*/  SYNCS.PHASECHK.TRANS64.TRYWAIT P0, [R3+URZ+0x160], R2 ;  /* 0x00016002030075a7 */ /* 0x0022a400080011ff */
[----:B--2---:R-:W-:Y:S05]  /*afc0*/  @!P0 NANOSLEEP.SYNCS 0x989680 ;  /* 0x009896800000895d */ /* 0x004fea0003900000 */
[----:B------:R-:W2:Y:S02]  /*afd0*/  @!P0 SYNCS.PHASECHK.TRANS64 P0, [R3+URZ+0x160], R2 ;  /* 0x00016002030085a7 */ /* 0x000ea400080010ff */
[----:B--2---:R-:W-:Y:S05]  /*afe0*/  @!P0 BRA `(.L_x_40) ;  /* 0xfffffffc00f08947 */ /* 0x004fea000383ffff */
[----:B------:R-:W-:Y:S05]  /*aff0*/  BRA `(.L_x_131) ;  /* 0xffffff70009c7947 */ /* 0x000fea000383ffff */
.L_x_44:
[----:B------:R-:W-:-:S07]  /*b000*/  MOV R3, UR4 ;  /* 0x0000000400037c02 */ /* 0x000fce0008000f00 */
.L_x_132:
[----:B-1----:R1:W2:Y:S02]  /*b010*/  SYNCS.PHASECHK.TRANS64.TRYWAIT P0, [R3+URZ], R2 ;  /* 0x00000002030075a7 */ /* 0x0022a400080011ff */
[----:B--2---:R-:W-:Y:S05]  /*b020*/  @!P0 NANOSLEEP.SYNCS 0x989680 ;  /* 0x009896800000895d */ /* 0x004fea0003900000 */
[----:B------:R-:W2:Y:S02]  /*b030*/  @!P0 SYNCS.PHASECHK.TRANS64 P0, [R3+URZ], R2 ;  /* 0x00000002030085a7 */ /* 0x000ea400080010ff */
[----:B--2---:R-:W-:Y:S05]  /*b040*/  @!P0 BRA `(.L_x_132) ;  /* 0xfffffffc00f08947 */ /* 0x004fea000383ffff */
[----:B------:R-:W-:Y:S05]  /*b050*/  BRA `(.L_x_133) ;  /* 0xffffff78004c7947 */ /* 0x000fea000383ffff */
.L_x_45:
[----:B------:R-:W-:-:S07]  /*b060*/  MOV R3, UR5 ;  /* 0x0000000500037c02 */ /* 0x000fce0008000f00 */
.L_x_134:
[----:B-1----:R1:W2:Y:S02]  /*b070*/  SYNCS.PHASECHK.TRANS64.TRYWAIT P0, [R3+URZ], R2 ;  /* 0x00000002030075a7 */ /* 0x0022a400080011ff */
[----:B--2---:R-:W-:Y:S05]  /*b080*/  @!P0 NANOSLEEP.SYNCS 0x989680 ;  /* 0x009896800000895d */ /* 0x004fea0003900000 */
[----:B------:R-:W2:Y:S02]  /*b090*/  @!P0 SYNCS.PHASECHK.TRANS64 P0, [R3+URZ], R2 ;  /* 0x00000002030085a7 */ /* 0x000ea400080010ff */
[----:B--2---:R-:W-:Y:S05]  /*b0a0*/  @!P0 BRA `(.L_x_134) ;  /* 0xfffffffc00f08947 */ /* 0x004fea000383ffff */
[----:B------:R-:W-:Y:S05]  /*b0b0*/  BRA `(.L_x_135) ;  /* 0xffffff7800587947 */ /* 0x000fea000383ffff */
.L_x_46:
[----:B------:R-:W-:-:S07]  /*b0c0*/  MOV R3, UR5 ;  /* 0x0000000500037c02 */ /* 0x000fce0008000f00 */
.L_x_136:
[----:B-1----:R1:W2:Y:S02]  /*b0d0*/  SYNCS.PHASECHK.TRANS64.TRYWAIT P0, [R3+URZ], R2 ;  /* 0x00000002030075a7 */ /* 0x0022a400080011ff */
[----:B--2---:R-:W-:Y:S05]  /*b0e0*/  @!P0 NANOSLEEP.SYNCS 0x989680 ;  /* 0x009896800000895d */ /* 0x004fea0003900000 */
[----:B------:R-:W2:Y:S02]  /*b0f0*/  @!P0 SYNCS.PHASECHK.TRANS64 P0, [R3+URZ], R2 ;  /* 0x00000002030085a7 */ /* 0x000ea400080010ff */
[----:B--2---:R-:W-:Y:S05]  /*b100*/  @!P0 BRA `(.L_x_136) ;  /* 0xfffffffc00f08947 */ /* 0x004fea000383ffff */
[----:B------:R-:W-:Y:S05]  /*b110*/  BRA `(.L_x_137) ;  /* 0xffffff7800647947 */ /* 0x000fea000383ffff */
.L_x_47:
[----:B------:R-:W-:-:S07]  /*b120*/  MOV R3, UR5 ;  /* 0x0000000500037c02 */ /* 0x000fce0008000f00 */
.L_x_138:
[----:B-1----:R1:W2:Y:S02]  /*b130*/  SYNCS.PHASECHK.TRANS64.TRYWAIT P0, [R3+URZ], R2 ;  /* 0x00000002030075a7 */ /* 0x0022a400080011ff */
[----:B--2---:R-:W-:Y:S05]  /*b140*/  @!P0 NANOSLEEP.SYNCS 0x989680 ;  /* 0x009896800000895d */ /* 0x004fea0003900000 */
[----:B------:R-:W2:Y:S02]  /*b150*/  @!P0 SYNCS.PHASECHK.TRANS64 P0, [R3+URZ], R2 ;  /* 0x00000002030085a7 */ /* 0x000ea400080010ff */
[----:B--2---:R-:W-:Y:S05]  /*b160*/  @!P0 BRA `(.L_x_138) ;  /* 0xfffffffc00f08947 */ /* 0x004fea000383ffff */
[----:B------:R-:W-:Y:S05]  /*b170*/  BRA `(.L_x_139) ;  /* 0xffffff7800707947 */ /* 0x000fea000383ffff */
.L_x_48:
[----:B------:R-:W-:-:S07]  /*b180*/  MOV R3, UR5 ;  /* 0x0000000500037c02 */ /* 0x000fce0008000f00 */
.L_x_140:
[----:B-1----:R1:W2:Y:S02]  /*b190*/  SYNCS.PHASECHK.TRANS64.TRYWAIT P0, [R3+URZ], R2 ;  /* 0x00000002030075a7 */ /* 0x0022a400080011ff */
[----:B--2---:R-:W-:Y:S05]  /*b1a0*/  @!P0 NANOSLEEP.SYNCS 0x989680 ;  /* 0x009896800000895d */ /* 0x004fea0003900000 */
[----:B------:R-:W2:Y:S02]  /*b1b0*/  @!P0 SYNCS.PHASECHK.TRANS64 P0, [R3+URZ], R2 ;  /* 0x00000002030085a7 */ /* 0x000ea400080010ff */
[----:B--2---:R-:W-:Y:S05]  /*b1c0*/  @!P0 BRA `(.L_x_140) ;  /* 0xfffffffc00f08947 */ /* 0x004fea000383ffff */
[----:B------:R-:W-:Y:S05]  /*b1d0*/  BRA `(.L_x_141) ;  /* 0xffffff78007c7947 */ /* 0x000fea000383ffff */
.L_x_49:
[----:B------:R-:W-:-:S07]  /*b1e0*/  MOV R3, UR5 ;  /* 0x0000000500037c02 */ /* 0x000fce0008000f00 */
.L_x_142:
[----:B-1----:R1:W2:Y:S02]  /*b1f0*/  SYNCS.PHASECHK.TRANS64.TRYWAIT P0, [R3+URZ], R2 ;  /* 0x00000002030075a7 */ /* 0x0022a400080011ff */
[----:B--2---:R-:W-:Y:S05]  /*b200*/  @!P0 NANOSLEEP.SYNCS 0x989680 ;  /* 0x009896800000895d */ /* 0x004fea0003900000 */
[----:B------:R-:W2:Y:S02]  /*b210*/  @!P0 SYNCS.PHASECHK.TRANS64 P0, [R3+URZ], R2 ;  /* 0x00000002030085a7 */ /* 0x000ea400080010ff */
[----:B--2---:R-:W-:Y:S05]  /*b220*/  @!P0 BRA `(.L_x_142) ;  /* 0xfffffffc00f08947 */ /* 0x004fea000383ffff */
[----:B------:R-:W-:Y:S05]  /*b230*/  BRA `(.L_x_143) ;  /* 0xffffff7800887947 */ /* 0x000fea000383ffff */
.L_x_50:
[----:B------:R-:W-:-:S07]  /*b240*/  MOV R3, UR5 ;  /* 0x0000000500037c02 */ /* 0x000fce0008000f00 */
.L_x_144:
[----:B-1----:R1:W2:Y:S02]  /*b250*/  SYNCS.PHASECHK.TRANS64.TRYWAIT P0, [R3+URZ], R2 ;  /* 0x00000002030075a7 */ /* 0x0022a400080011ff */
[----:B--2---:R-:W-:Y:S05]  /*b260*/  @!P0 NANOSLEEP.SYNCS 0x989680 ;  /* 0x009896800000895d */ /* 0x004fea0003900000 */
[----:B------:R-:W2:Y:S02]  /*b270*/  @!P0 SYNCS.PHASECHK.TRANS64 P0, [R3+URZ], R2 ;  /* 0x00000002030085a7 */ /* 0x000ea400080010ff */
[----:B--2---:R-:W-:Y:S05]  /*b280*/  @!P0 BRA `(.L_x_144) ;  /* 0xfffffffc00f08947 */ /* 0x004fea000383ffff */
[----:B------:R-:W-:Y:S05]  /*b290*/  BRA `(.L_x_145) ;  /* 0xffffff7800947947 */ /* 0x000fea000383ffff */
.L_x_51:
[----:B------:R-:W-:-:S07]  /*b2a0*/  MOV R3, UR5 ;  /* 0x0000000500037c02 */ /* 0x000fce0008000f00 */
.L_x_146:
[----:B-1----:R1:W2:Y:S02]  /*b2b0*/  SYNCS.PHASECHK.TRANS64.TRYWAIT P0, [R3+URZ], R2 ;  /* 0x00000002030075a7 */ /* 0x0022a400080011ff */
[----:B--2---:R-:W-:Y:S05]  /*b2c0*/  @!P0 NANOSLEEP.SYNCS 0x989680 ;  /* 0x009896800000895d */ /* 0x004fea0003900000 */
[----:B------:R-:W2:Y:S02]  /*b2d0*/  @!P0 SYNCS.PHASECHK.TRANS64 P0, [R3+URZ], R2 ;  /* 0x00000002030085a7 */ /* 0x000ea400080010ff */
[----:B--2---:R-:W-:Y:S05]  /*b2e0*/  @!P0 BRA `(.L_x_146) ;  /* 0xfffffffc00f08947 */ /* 0x004fea000383ffff */
[----:B------:R-:W-:Y:S05]  /*b2f0*/  BRA `(.L_x_147) ;  /* 0xffffff7800a07947 */ /* 0x000fea000383ffff */
.L_x_52:
[----:B------:R-:W-:-:S07]  /*b300*/  MOV R3, UR5 ;  /* 0x0000000500037c02 */ /* 0x000fce0008000f00 */
.L_x_148:
[----:B-1----:R1:W2:Y:S02]  /*b310*/  SYNCS.PHASECHK.TRANS64.TRYWAIT P0, [R3+URZ], R2 ;  /* 0x00000002030075a7 */ /* 0x0022a400080011ff */
[----:B--2---:R-:W-:Y:S05]  /*b320*/  @!P0 NANOSLEEP.SYNCS 0x989680 ;  /* 0x009896800000895d */ /* 0x004fea0003900000 */
[----:B------:R-:W2:Y:S02]  /*b330*/  @!P0 SYNCS.PHASECHK.TRANS64 P0, [R3+URZ], R2 ;  /* 0x00000002030085a7 */ /* 0x000ea400080010ff */
[----:B--2---:R-:W-:Y:S05]  /*b340*/  @!P0 BRA `(.L_x_148) ;  /* 0xfffffffc00f08947 */ /* 0x004fea000383ffff */
[----:B------:R-:W-:Y:S05]  /*b350*/  BRA `(.L_x_149) ;  /* 0xffffff7800ac7947 */ /* 0x000fea000383ffff */
.L_x_53:
[----:B------:R-:W-:-:S07]  /*b360*/  MOV R3, UR5 ;  /* 0x0000000500037c02 */ /* 0x000fce0008000f00 */
.L_x_150:
[----:B-1----:R1:W2:Y:S02]  /*b370*/  SYNCS.PHASECHK.TRANS64.TRYWAIT P0, [R3+URZ], R2 ;  /* 0x00000002030075a7 */ /* 0x0022a400080011ff */
[----:B--2---:R-:W-:Y:S05]  /*b380*/  @!P0 NANOSLEEP.SYNCS 0x989680 ;  /* 0x009896800000895d */ /* 0x004fea0003900000 */
[----:B------:R-:W2:Y:S02]  /*b390*/  @!P0 SYNCS.PHASECHK.TRANS64 P0, [R3+URZ], R2 ;  /* 0x00000002030085a7 */ /* 0x000ea400080010ff */
[----:B--2---:R-:W-:Y:S05]  /*b3a0*/  @!P0 BRA `(.L_x_150) ;  /* 0xfffffffc00f08947 */ /* 0x004fea000383ffff */
[----:B------:R-:W-:Y:S05]  /*b3b0*/  BRA `(.L_x_151) ;  /* 0xffffff7800b87947 */ /* 0x000fea000383ffff */
.L_x_54:
[----:B------:R-:W-:-:S07]  /*b3c0*/  MOV R3, UR5 ;  /* 0x0000000500037c02 */ /* 0x000fce0008000f00 */
.L_x_152:
[----:B-1----:R1:W2:Y:S02]  /*b3d0*/  SYNCS.PHASECHK.TRANS64.TRYWAIT P0, [R3+URZ], R2 ;  /* 0x00000002030075a7 */ /* 0x0022a400080011ff */
[----:B--2---:R-:W-:Y:S05]  /*b3e0*/  @!P0 NANOSLEEP.SYNCS 0x989680 ;  /* 0x009896800000895d */ /* 0x004fea0003900000 */
[----:B------:R-:W2:Y:S02]  /*b3f0*/  @!P0 SYNCS.PHASECHK.TRANS64 P0, [R3+URZ], R2 ;  /* 0x00000002030085a7 */ /* 0x000ea400080010ff */
[----:B--2---:R-:W-:Y:S05]  /*b400*/  @!P0 BRA `(.L_x_152) ;  /* 0xfffffffc00f08947 */ /* 0x004fea000383ffff */
[----:B------:R-:W-:Y:S05]  /*b410*/  BRA `(.L_x_153) ;  /* 0xffffff7800c47947 */ /* 0x000fea000383ffff */
.L_x_55:
[----:B------:R-:W-:-:S07]  /*b420*/  MOV R3, UR5 ;  /* 0x0000000500037c02 */ /* 0x000fce0008000f00 */
.L_x_154:
[----:B-1----:R1:W2:Y:S02]  /*b430*/  SYNCS.PHASECHK.TRANS64.TRYWAIT P0, [R3+URZ], R2 ;  /* 0x00000002030075a7 */ /* 0x0022a400080011ff */
[----:B--2---:R-:W-:Y:S05]  /*b440*/  @!P0 NANOSLEEP.SYNCS 0x989680 ;  /* 0x009896800000895d */ /* 0x004fea0003900000 */
[----:B------:R-:W2:Y:S02]  /*b450*/  @!P0 SYNCS.PHASECHK.TRANS64 P0, [R3+URZ], R2 ;  /* 0x00000002030085a7 */ /* 0x000ea400080010ff */
[----:B--2---:R-:W-:Y:S05]  /*b460*/  @!P0 BRA `(.L_x_154) ;  /* 0xfffffffc00f08947 */ /* 0x004fea000383ffff */
[----:B------:R-:W-:Y:S05]  /*b470*/  BRA `(.L_x_155) ;  /* 0xffffff7800d07947 */ /* 0x000fea000383ffff */
.L_x_56:
[----:B------:R-:W-:-:S07]  /*b480*/  MOV R3, UR5 ;  /* 0x0000000500037c02 */ /* 0x000fce0008000f00 */
.L_x_156:
[----:B-1----:R1:W2:Y:S02]  /*b490*/  SYNCS.PHASECHK.TRANS64.TRYWAIT P0, [R3+URZ], R2 ;  /* 0x00000002030075a7 */ /* 0x0022a400080011ff */
[----:B--2---:R-:W-:Y:S05]  /*b4a0*/  @!P0 NANOSLEEP.SYNCS 0x989680 ;  /* 0x009896800000895d */ /* 0x004fea0003900000 */
[----:B------:R-:W2:Y:S02]  /*b4b0*/  @!P0 SYNCS.PHASECHK.TRANS64 P0, [R3+URZ], R2 ;  /* 0x00000002030085a7 */ /* 0x000ea400080010ff */
[----:B--2---:R-:W-:Y:S05]  /*b4c0*/  @!P0 BRA `(.L_x_156) ;  /* 0xfffffffc00f08947 */ /* 0x004fea000383ffff */
[----:B------:R-:W-:Y:S05]  /*b4d0*/  BRA `(.L_x_157) ;  /* 0xffffff7800dc7947 */ /* 0x000fea000383ffff */
.L_x_57:
[----:B------:R-:W-:-:S07]  /*b4e0*/  MOV R3, UR5 ;  /* 0x0000000500037c02 */ /* 0x000fce0008000f00 */
.L_x_158:
[----:B-1----:R1:W2:Y:S02]  /*b4f0*/  SYNCS.PHASECHK.TRANS64.TRYWAIT P0, [R3+URZ], R2 ;  /* 0x00000002030075a7 */ /* 0x0022a400080011ff */
[----:B--2---:R-:W-:Y:S05]  /*b500*/  @!P0 NANOSLEEP.SYNCS 0x989680 ;  /* 0x009896800000895d */ /* 0x004fea0003900000 */
[----:B------:R-:W2:Y:S02]  /*b510*/  @!P0 SYNCS.PHASECHK.TRANS64 P0, [R3+URZ], R2 ;  /* 0x00000002030085a7 */ /* 0x000ea400080010ff */
[----:B--2---:R-:W-:Y:S05]  /*b520*/  @!P0 BRA `(.L_x_158) ;  /* 0xfffffffc00f08947 */ /* 0x004fea000383ffff */
[----:B------:R-:W-:Y:S05]  /*b530*/  BRA `(.L_x_159) ;  /* 0xffffff7800e87947 */ /* 0x000fea000383ffff */
.L_x_58:
[----:B------:R-:W-:-:S07]  /*b540*/  MOV R3, UR5 ;  /* 0x0000000500037c02 */ /* 0x000fce0008000f00 */
.L_x_160:
[----:B-1----:R1:W2:Y:S02]  /*b550*/  SYNCS.PHASECHK.TRANS64.TRYWAIT P0, [R3+URZ], R2 ;  /* 0x00000002030075a7 */ /* 0x0022a400080011ff */
[----:B--2---:R-:W-:Y:S05]  /*b560*/  @!P0 NANOSLEEP.SYNCS 0x989680 ;  /* 0x009896800000895d */ /* 0x004fea0003900000 */
[----:B------:R-:W2:Y:S02]  /*b570*/  @!P0 SYNCS.PHASECHK.TRANS64 P0, [R3+URZ], R2 ;  /* 0x00000002030085a7 */ /* 0x000ea400080010ff */
[----:B--2---:R-:W-:Y:S05]  /*b580*/  @!P0 BRA `(.L_x_160) ;  /* 0xfffffffc00f08947 */ /* 0x004fea000383ffff */
[----:B------:R-:W-:Y:S05]  /*b590*/  BRA `(.L_x_161) ;  /* 0xffffff7800f47947 */ /* 0x000fea000383ffff */
.L_x_59:
[----:B------:R-:W-:-:S07]  /*b5a0*/  MOV R3, UR5 ;  /* 0x0000000500037c02 */ /* 0x000fce0008000f00 */
.L_x_162:
[----:B-1----:R1:W2:Y:S02]  /*b5b0*/  SYNCS.PHASECHK.TRANS64.TRYWAIT P0, [R3+URZ], R2 ;  /* 0x00000002030075a7 */ /* 0x0022a400080011ff */
[----:B--2---:R-:W-:Y:S05]  /*b5c0*/  @!P0 NANOSLEEP.SYNCS 0x989680 ;  /* 0x009896800000895d */ /* 0x004fea0003900000 */
[----:B------:R-:W2:Y:S02]  /*b5d0*/  @!P0 SYNCS.PHASECHK.TRANS64 P0, [R3+URZ], R2 ;  /* 0x00000002030085a7 */ /* 0x000ea400080010ff */
[----:B--2---:R-:W-:Y:S05]  /*b5e0*/  @!P0 BRA `(.L_x_162) ;  /* 0xfffffffc00f08947 */ /* 0x004fea000383ffff */
[----:B------:R-:W-:Y:S05]  /*b5f0*/  BRA `(.L_x_163) ;  /* 0xffffff7c00007947 */ /* 0x000fea000383ffff */
.L_x_60:
[----:B------:R-:W-:-:S07]  /*b600*/  MOV R3, UR5 ;  /* 0x0000000500037c02 */ /* 0x000fce0008000f00 */
.L_x_164:
[----:B-1----:R1:W2:Y:S02]  /*b610*/  SYNCS.PHASECHK.TRANS64.TRYWAIT P0, [R3+URZ], R2 ;  /* 0x00000002030075a7 */ /* 0x0022a400080011ff */
[----:B--2---:R-:W-:Y:S05]  /*b620*/  @!P0 NANOSLEEP.SYNCS 0x989680 ;  /* 0x009896800000895d */ /* 0x004fea0003900000 */
[----:B------:R-:W2:Y:S02]  /*b630*/  @!P0 SYNCS.PHASECHK.TRANS64 P0, [R3+URZ], R2 ;  /* 0x00000002030085a7 */ /* 0x000ea400080010ff */
[----:B--2---:R-:W-:Y:S05]  /*b640*/  @!P0 BRA `(.L_x_164) ;  /* 0xfffffffc00f08947 */ /* 0x004fea000383ffff */
[----:B------:R-:W-:Y:S05]  /*b650*/  BRA `(.L_x_165) ;  /* 0xffffff7c000c7947 */ /* 0x000fea000383ffff */
.L_x_61:
[----:B------:R-:W-:-:S07]  /*b660*/  MOV R3, UR5 ;  /* 0x0000000500037c02 */ /* 0x000fce0008000f00 */
.L_x_166:
[----:B-1----:R1:W2:Y:S02]  /*b670*/  SYNCS.PHASECHK.TRANS64.TRYWAIT P0, [R3+URZ], R2 ;  /* 0x00000002030075a7 */ /* 0x0022a400080011ff */
[----:B--2---:R-:W-:Y:S05]  /*b680*/  @!P0 NANOSLEEP.SYNCS 0x989680 ;  /* 0x009896800000895d */ /* 0x004fea0003900000 */
[----:B------:R-:W2:Y:S02]  /*b690*/  @!P0 SYNCS.PHASECHK.TRANS64 P0, [R3+URZ], R2 ;  /* 0x00000002030085a7 */ /* 0x000ea400080010ff */
[----:B--2---:R-:W-:Y:S05]  /*b6a0*/  @!P0 BRA `(.L_x_166) ;  /* 0xfffffffc00f08947 */ /* 0x004fea000383ffff */
[----:B------:R-:W-:Y:S05]  /*b6b0*/  BRA `(.L_x_167) ;  /* 0xffffff7c00187947 */ /* 0x000fea000383ffff */
.L_x_62:
[----:B------:R-:W-:-:S07]  /*b6c0*/  MOV R3, UR5 ;  /* 0x0000000500037c02 */ /* 0x000fce0008000f00 */
.L_x_168:
[----:B-1----:R1:W2:Y:S02]  /*b6d0*/  SYNCS.PHASECHK.TRANS64.TRYWAIT P0, [R3+URZ], R2 ;  /* 0x00000002030075a7 */ /* 0x0022a400080011ff */
[----:B--2---:R-:W-:Y:S05]  /*b6e0*/  @!P0 NANOSLEEP.SYNCS 0x989680 ;  /* 0x009896800000895d */ /* 0x004fea0003900000 */
[----:B------:R-:W2:Y:S02]  /*b6f0*/  @!P0 SYNCS.PHASECHK.TRANS64 P0, [R3+URZ], R2 ;  /* 0x00000002030085a7 */ /* 0x000ea400080010ff */
[----:B--2---:R-:W-:Y:S05]  /*b700*/  @!P0 BRA `(.L_x_168) ;  /* 0xfffffffc00f08947 */ /* 0x004fea000383ffff */
[----:B------:R-:W-:Y:S05]  /*b710*/  BRA `(.L_x_169) ;  /* 0xffffff7c00247947 */ /* 0x000fea000383ffff */
.L_x_65:
[----:B--2---:R2:W3:Y:S02]  /*b720*/  SYNCS.PHASECHK.TRANS64.TRYWAIT P0, [R0+URZ+0x1c0], R2 ;  /* 0x0001c002000075a7 */ /* 0x0044e400080011ff */
[----:B---3--:R-:W-:Y:S05]  /*b730*/  @!P0 NANOSLEEP.SYNCS 0x989680 ;  /* 0x009896800000895d */ /* 0x008fea0003900000 */
[----:B------:R-:W3:Y:S02]  /*b740*/  @!P0 SYNCS.PHASECHK.TRANS64 P0, [R0+URZ+0x1c0], R2 ;  /* 0x0001c002000085a7 */ /* 0x000ee400080010ff */
[----:B---3--:R-:W-:Y:S05]  /*b750*/  @!P0 BRA `(.L_x_65) ;  /* 0xfffffffc00f08947 */ /* 0x008fea000383ffff */
[----:B------:R-:W-:Y:S05]  /*b760*/  BRA `(.L_x_170) ;  /* 0xffffff7c00887947 */ /* 0x000fea000383ffff */
.L_x_66:
[----:B------:R-:W-:-:S07]  /*b770*/  MOV R3, UR4 ;  /* 0x0000000400037c02 */ /* 0x000fce0008000f00 */
.L_x_171:
[----:B--2---:R2:W3:Y:S02]  /*b780*/  SYNCS.PHASECHK.TRANS64.TRYWAIT P0, [R3+URZ+0x170], R2 ;  /* 0x00017002030075a7 */ /* 0x0044e400080011ff */
[----:B---3--:R-:W-:Y:S05]  /*b790*/  @!P0 NANOSLEEP.SYNCS 0x989680 ;  /* 0x009896800000895d */ /* 0x008fea0003900000 */
[----:B------:R-:W3:Y:S02]  /*b7a0*/  @!P0 SYNCS.PHASECHK.TRANS64 P0, [R3+URZ+0x170], R2 ;  /* 0x00017002030085a7 */ /* 0x000ee400080010ff */
[----:B---3--:R-:W-:Y:S05]  /*b7b0*/  @!P0 BRA `(.L_x_171) ;  /* 0xfffffffc00f08947 */ /* 0x008fea000383ffff */
[----:B------:R-:W-:Y:S05]  /*b7c0*/  BRA `(.L_x_172) ;  /* 0xffffff7c00987947 */ /* 0x000fea000383ffff */
.L_x_67:
[----:B--2---:R2:W3:Y:S02]  /*b7d0*/  SYNCS.PHASECHK.TRANS64.TRYWAIT P1, [R0+URZ+0x160], R2 ;  /* 0x00016002000075a7 */ /* 0x0044e400080211ff */
[----:B---3--:R-:W-:Y:S05]  /*b7e0*/  @!P1 NANOSLEEP.SYNCS 0x989680 ;  /* 0x009896800000995d */ /* 0x008fea0003900000 */
[----:B------:R-:W3:Y:S02]  /*b7f0*/  @!P1 SYNCS.PHASECHK.TRANS64 P1, [R0+URZ+0x160], R2 ;  /* 0x00016002000095a7 */ /* 0x000ee400080210ff */
[----:B---3--:R-:W-:Y:S05]  /*b800*/  @!P1 BRA `(.L_x_67) ;  /* 0xfffffffc00f09947 */ /* 0x008fea000383ffff */
[----:B------:R-:W-:Y:S05]  /*b810*/  BRA `(.L_x_173) ;  /* 0xffffff7c00c87947 */ /* 0x000fea000383ffff */
.L_x_70:
[----:B------:R-:W-:-:S07]  /*b820*/  MOV R2, UR4 ;  /* 0x0000000400027c02 */ /* 0x000fce0008000f00 */
.L_x_174:
[----:B--2---:R2:W3:Y:S02]  /*b830*/  SYNCS.PHASECHK.TRANS64.TRYWAIT P0, [R2+URZ+0x170], R0 ;  /* 0x00017000020075a7 */ /* 0x0044e400080011ff */
[----:B---3--:R-:W-:Y:S05]  /*b840*/  @!P0 NANOSLEEP.SYNCS 0x989680 ;  /* 0x009896800000895d */ /* 0x008fea0003900000 */
[----:B------:R-:W3:Y:S02]  /*b850*/  @!P0 SYNCS.PHASECHK.TRANS64 P0, [R2+URZ+0x170], R0 ;  /* 0x00017000020085a7 */ /* 0x000ee400080010ff */
[----:B---3--:R-:W-:Y:S05]  /*b860*/  @!P0 BRA `(.L_x_174) ;  /* 0xfffffffc00f08947 */ /* 0x008fea000383ffff */
[----:B------:R-:W-:Y:S05]  /*b870*/  BRA `(.L_x_69) ;  /* 0xffffff80001c7947 */ /* 0x000fea000383ffff */
.L_x_77:
[----:B--2---:R2:W3:Y:S02]  /*b880*/  SYNCS.PHASECHK.TRANS64.TRYWAIT P1, [R3+URZ+0x160], R4 ;  /* 0x00016004030075a7 */ /* 0x0044e400080211ff */
[----:B---3--:R-:W-:Y:S05]  /*b890*/  @!P1 NANOSLEEP.SYNCS 0x989680 ;  /* 0x009896800000995d */ /* 0x008fea0003900000 */
[----:B------:R-:W3:Y:S02]  /*b8a0*/  @!P1 SYNCS.PHASECHK.TRANS64 P1, [R3+URZ+0x160], R4 ;  /* 0x00016004030095a7 */ /* 0x000ee400080210ff */
[----:B---3--:R-:W-:Y:S05]  /*b8b0*/  @!P1 BRA `(.L_x_77) ;  /* 0xfffffffc00f09947 */ /* 0x008fea000383ffff */
[----:B------:R-:W-:Y:S05]  /*b8c0*/  BRA `(.L_x_175) ;  /* 0xffffff84007c7947 */ /* 0x000fea000383ffff */
.L_x_78:
[----:B------:R-:W-:-:S07]  /*b8d0*/  MOV R4, UR19 ;  /* 0x0000001300047c02 */ /* 0x000fce0008000f00 */
.L_x_176:
[----:B--2---:R2:W3:Y:S02]  /*b8e0*/  SYNCS.PHASECHK.TRANS64.TRYWAIT P0, [R4+URZ+0x1a0], R3 ;  /* 0x0001a003040075a7 */ /* 0x0044e400080011ff */
[----:B---3--:R-:W-:Y:S05]  /*b8f0*/  @!P0 NANOSLEEP.SYNCS 0x989680 ;  /* 0x009896800000895d */ /* 0x008fea0003900000 */
[----:B------:R-:W3:Y:S02]  /*b900*/  @!P0 SYNCS.PHASECHK.TRANS64 P0, [R4+URZ+0x1a0], R3 ;  /* 0x0001a003040085a7 */ /* 0x000ee400080010ff */
[----:B---3--:R-:W-:Y:S05]  /*b910*/  @!P0 BRA `(.L_x_176) ;  /* 0xfffffffc00f08947 */ /* 0x008fea000383ffff */
[----:B------:R-:W-:Y:S05]  /*b920*/  BRA `(.L_x_177) ;  /* 0xffffff8400ac7947 */ /* 0x000fea000383ffff */
.L_x_81:
[----:B------:R-:W-:Y:S07]  /*b930*/  MOV R3, UR7 ;  /* 0x0000000700037c02 */ /* 0x000fee0008000f00 */
.L_x_178:
[----:B--2---:R2:W3:Y:S02]  /*b940*/  SYNCS.PHASECHK.TRANS64.TRYWAIT P0, [R3+URZ], R2 ;  /* 0x00000002030075a7 */ /* 0x0044e400080011ff */
[----:B---3--:R-:W-:Y:S05]  /*b950*/  @!P0 NANOSLEEP.SYNCS 0x989680 ;  /* 0x009896800000895d */ /* 0x008fea0003900000 */
[----:B------:R-:W3:Y:S02]  /*b960*/  @!P0 SYNCS.PHASECHK.TRANS64 P0, [R3+URZ], R2 ;  /* 0x00000002030085a7 */ /* 0x000ee400080010ff */
[----:B---3--:R-:W-:Y:S05]  /*b970*/  @!P0 BRA `(.L_x_178) ;  /* 0xfffffffc00f08947 */ /* 0x008fea000383ffff */
[----:B------:R-:W-:Y:S05]  /*b980*/  BRA `(.L_x_80) ;  /* 0xffffff8400e07947 */ /* 0x000fea000383ffff */
.L_x_84:
[----:B------:R-:W-:-:S07]  /*b990*/  MOV R2, UR4 ;  /* 0x0000000400027c02 */ /* 0x000fce0008000f00 */
.L_x_179:
[----:B--2---:R2:W4:Y:S02]  /*b9a0*/  SYNCS.PHASECHK.TRANS64.TRYWAIT P0, [R2+URZ], R0 ;  /* 0x00000000020075a7 */ /* 0x00452400080011ff */
[----:B----4-:R-:W-:Y:S05]  /*b9b0*/  @!P0 NANOSLEEP.SYNCS 0x989680 ;  /* 0x009896800000895d */ /* 0x010fea0003900000 */
[----:B------:R-:W4:Y:S02]  /*b9c0*/  @!P0 SYNCS.PHASECHK.TRANS64 P0, [R2+URZ], R0 ;  /* 0x00000000020085a7 */ /* 0x000f2400080010ff */
[----:B----4-:R-:W-:Y:S05]  /*b9d0*/  @!P0 BRA `(.L_x_179) ;  /* 0xfffffffc00f08947 */ /* 0x010fea000383ffff */
[----:B------:R-:W-:Y:S05]  /*b9e0*/  BRA `(.L_x_180) ;  /* 0xffffff8800847947 */ /* 0x000fea000383ffff */
.L_x_85:
[----:B------:R-:W-:-:S07]  /*b9f0*/  MOV R3, UR5 ;  /* 0x0000000500037c02 */ /* 0x000fce0008000f00 */
.L_x_181:
[----:B--2---:R2:W3:Y:S02]  /*ba00*/  SYNCS.PHASECHK.TRANS64.TRYWAIT P0, [R3+URZ], R2 ;  /* 0x00000002030075a7 */ /* 0x0044e400080011ff */
[----:B---3--:R-:W-:Y:S05]  /*ba10*/  @!P0 NANOSLEEP.SYNCS 0x989680 ;  /* 0x009896800000895d */ /* 0x008fea0003900000 */
[----:B------:R-:W3:Y:S02]  /*ba20*/  @!P0 SYNCS.PHASECHK.TRANS64 P0, [R3+URZ], R2 ;  /* 0x00000002030085a7 */ /* 0x000ee400080010ff */
[----:B---3--:R-:W-:Y:S05]  /*ba30*/  @!P0 BRA `(.L_x_181) ;  /* 0xfffffffc00f08947 */ /* 0x008fea000383ffff */
[----:B------:R-:W-:Y:S05]  /*ba40*/  BRA `(.L_x_182) ;  /* 0xffffff8800907947 */ /* 0x000fea000383ffff */
.L_x_86:
[----:B------:R-:W-:-:S07]  /*ba50*/  MOV R3, UR5 ;  /* 0x0000000500037c02 */ /* 0x000fce0008000f00 */
.L_x_183:
[----:B--2---:R2:W3:Y:S02]  /*ba60*/  SYNCS.PHASECHK.TRANS64.TRYWAIT P0, [R3+URZ], R2 ;  /* 0x00000002030075a7 */ /* 0x0044e400080011ff */
[----:B---3--:R-:W-:Y:S05]  /*ba70*/  @!P0 NANOSLEEP.SYNCS 0x989680 ;  /* 0x009896800000895d */ /* 0x008fea0003900000 */
[----:B------:R-:W3:Y:S02]  /*ba80*/  @!P0 SYNCS.PHASECHK.TRANS64 P0, [R3+URZ], R2 ;  /* 0x00000002030085a7 */ /* 0x000ee400080010ff */
[----:B---3--:R-:W-:Y:S05]  /*ba90*/  @!P0 BRA `(.L_x_183) ;  /* 0xfffffffc00f08947 */ /* 0x008fea000383ffff */
[----:B------:R-:W-:Y:S05]  /*baa0*/  BRA `(.L_x_184) ;  /* 0xffffff88009c7947 */ /* 0x000fea000383ffff */
.L_x_87:
[----:B--2---:R-:W-:-:S07]  /*bab0*/  MOV R2, UR4 ;  /* 0x0000000400027c02 */ /* 0x004fce0008000f00 */
.L_x_185:
[----:B--2---:R2:W3:Y:S02]  /*bac0*/  SYNCS.PHASECHK.TRANS64.TRYWAIT P0, [R2+URZ], R0 ;  /* 0x00000000020075a7 */ /* 0x0044e400080011ff */
[----:B---3--:R-:W-:Y:S05]  /*bad0*/  @!P0 NANOSLEEP.SYNCS 0x989680 ;  /* 0x009896800000895d */ /* 0x008fea0003900000 */
[----:B------:R-:W3:Y:S02]  /*bae0*/  @!P0 SYNCS.PHASECHK.TRANS64 P0, [R2+URZ], R0 ;  /* 0x00000000020085a7 */ /* 0x000ee400080010ff */
[----:B---3--:R-:W-:Y:S05]  /*baf0*/  @!P0 BRA `(.L_x_185) ;  /* 0xfffffffc00f08947 */ /* 0x008fea000383ffff */
[----:B------:R-:W-:Y:S05]  /*bb00*/  BRA `(.L_x_186) ;  /* 0xffffff8800a87947 */ /* 0x000fea000383ffff */
.L_x_92:
[----:B--2---:R2:W3:Y:S02]  /*bb10*/  SYNCS.PHASECHK.TRANS64.TRYWAIT P0, [R2+URZ+0x160], R0 ;  /* 0x00016000020075a7 */ /* 0x0044e400080011ff */
[----:B---3--:R-:W-:Y:S05]  /*bb20*/  @!P0 NANOSLEEP.SYNCS 0x989680 ;  /* 0x009896800000895d */ /* 0x008fea0003900000 */
[----:B------:R-:W3:Y:S02]  /*bb30*/  @!P0 SYNCS.PHASECHK.TRANS64 P0, [R2+URZ+0x160], R0 ;  /* 0x00016000020085a7 */ /* 0x000ee400080010ff */
[----:B---3--:R-:W-:Y:S05]  /*bb40*/  @!P0 BRA `(.L_x_92) ;  /* 0xfffffffc00f08947 */ /* 0x008fea000383ffff */
[----:B------:R-:W-:Y:S05]  /*bb50*/  BRA `(.L_x_187) ;  /* 0xffffff8c00d07947 */ /* 0x000fea000383ffff */
.L_x_95:
[----:B------:R-:W-:Y:S07]  /*bb60*/  MOV R2, UR29 ;  /* 0x0000001d00027c02 */ /* 0x000fee0008000f00 */
.L_x_188:
[----:B--2---:R2:W3:Y:S02]  /*bb70*/  SYNCS.PHASECHK.TRANS64.TRYWAIT P1, [R2+URZ+0x158], R0 ;  /* 0x00015800020075a7 */ /* 0x0044e400080211ff */
[----:B---3--:R-:W-:Y:S05]  /*bb80*/  @!P1 NANOSLEEP.SYNCS 0x989680 ;  /* 0x009896800000995d */ /* 0x008fea0003900000 */
[----:B------:R-:W3:Y:S02]  /*bb90*/  @!P1 SYNCS.PHASECHK.TRANS64 P1, [R2+URZ+0x158], R0 ;  /* 0x00015800020095a7 */ /* 0x000ee400080210ff */
[----:B---3--:R-:W-:Y:S05]  /*bba0*/  @!P1 BRA `(.L_x_188) ;  /* 0xfffffffc00f09947 */ /* 0x008fea000383ffff */
[----:B------:R-:W-:Y:S05]  /*bbb0*/  BRA `(.L_x_94) ;  /* 0xffffff9400447947 */ /* 0x000fea000383ffff */
.L_x_98:
[----:B------:R-:W-:Y:S07]  /*bbc0*/  MOV R2, UR29 ;  /* 0x0000001d00027c02 */ /* 0x000fee0008000f00 */
.L_x_189:
[----:B--2---:R2:W3:Y:S02]  /*bbd0*/  SYNCS.PHASECHK.TRANS64.TRYWAIT P0, [R2+URZ+0x148], R4 ;  /* 0x00014804020075a7 */ /* 0x0044e400080011ff */
[----:B---3--:R-:W-:Y:S05]  /*bbe0*/  @!P0 NANOSLEEP.SYNCS 0x989680 ;  /* 0x009896800000895d */ /* 0x008fea0003900000 */
[----:B------:R-:W3:Y:S02]  /*bbf0*/  @!P0 SYNCS.PHASECHK.TRANS64 P0, [R2+URZ+0x148], R4 ;  /* 0x00014804020085a7 */ /* 0x000ee400080010ff */
[----:B---3--:R-:W-:Y:S05]  /*bc00*/  @!P0 BRA `(.L_x_189) ;  /* 0xfffffffc00f08947 */ /* 0x008fea000383ffff */
[----:B------:R-:W-:Y:S05]  /*bc10*/  BRA `(.L_x_190) ;  /* 0xffffff94009c7947 */ /* 0x000fea000383ffff */
.L_x_101:
[----:B------:R-:W-:Y:S07]  /*bc20*/  MOV R2, UR4 ;  /* 0x0000000400027c02 */ /* 0x000fee0008000f00 */
.L_x_191:
[----:B-1----:R1:W2:Y:S02]  /*bc30*/  SYNCS.PHASECHK.TRANS64.TRYWAIT P0, [R2+URZ+0x160], R0 ;  /* 0x00016000020075a7 */ /* 0x0022a400080011ff */
[----:B--2---:R-:W-:Y:S05]  /*bc40*/  @!P0 NANOSLEEP.SYNCS 0x989680 ;  /* 0x009896800000895d */ /* 0x004fea0003900000 */
[----:B------:R-:W2:Y:S02]  /*bc50*/  @!P0 SYNCS.PHASECHK.TRANS64 P0, [R2+URZ+0x160], R0 ;  /* 0x00016000020085a7 */ /* 0x000ea400080010ff */
[----:B--2---:R-:W-:Y:S05]  /*bc60*/  @!P0 BRA `(.L_x_191) ;  /* 0xfffffffc00f08947 */ /* 0x004fea000383ffff */
[----:B------:R-:W-:Y:S05]  /*bc70*/  BRA `(.L_x_192) ;  /* 0xffffff9c00fc7947 */ /* 0x000fea000383ffff */
.L_x_107:
[----:B------:R-:W-:Y:S07]  /*bc80*/  MOV R2, UR16 ;  /* 0x0000001000027c02 */ /* 0x000fee0008000f00 */
.L_x_193:
[----:B-1----:R1:W3:Y:S02]  /*bc90*/  SYNCS.PHASECHK.TRANS64.TRYWAIT P2, [R2+URZ+0x140], R0 ;  /* 0x00014000020075a7 */ /* 0x0022e400080411ff */
[----:B---3--:R-:W-:Y:S05]  /*bca0*/  @!P2 NANOSLEEP.SYNCS 0x989680 ;  /* 0x009896800000a95d */ /* 0x008fea0003900000 */
[----:B------:R-:W3:Y:S02]  /*bcb0*/  @!P2 SYNCS.PHASECHK.TRANS64 P2, [R2+URZ+0x140], R0 ;  /* 0x000140000200a5a7 */ /* 0x000ee400080410ff */
[----:B---3--:R-:W-:Y:S05]  /*bcc0*/  @!P2 BRA `(.L_x_193) ;  /* 0xfffffffc00f0a947 */ /* 0x008fea000383ffff */
[----:B------:R-:W-:Y:S05]  /*bcd0*/  BRA `(.L_x_106) ;  /* 0xffffffac00587947 */ /* 0x000fea000383ffff */
.L_x_109:
[----:B-1----:R-:W-:Y:S07]  /*bce0*/  MOV R0, UR5 ;  /* 0x0000000500007c02 */ /* 0x002fee0008000f00 */
.L_x_194:
[----:B-1----:R1:W4:Y:S02]  /*bcf0*/  SYNCS.PHASECHK.TRANS64.TRYWAIT P0, [R0+URZ+0x180], R4 ;  /* 0x00018004000075a7 */ /* 0x00232400080011ff */
[----:B----4-:R-:W-:Y:S05]  /*bd00*/  @!P0 NANOSLEEP.SYNCS 0x989680 ;  /* 0x009896800000895d */ /* 0x010fea0003900000 */
[----:B------:R-:W4:Y:S02]  /*bd10*/  @!P0 SYNCS.PHASECHK.TRANS64 P0, [R0+URZ+0x180], R4 ;  /* 0x00018004000085a7 */ /* 0x000f2400080010ff */
[----:B----4-:R-:W-:Y:S05]  /*bd20*/  @!P0 BRA `(.L_x_194) ;  /* 0xfffffffc00f08947 */ /* 0x010fea000383ffff */
[----:B------:R-:W-:Y:S05]  /*bd30*/  BRA `(.L_x_108) ;  /* 0xffffffb000587947 */ /* 0x000fea000383ffff */
        .weak           $__internal_0_$__cuda_sm10x_tcgen05_guardrail_trap_col_being_dealloced_not_returned_by_alloc
        .type           $__internal_0_$__cuda_sm10x_tcgen05_guardrail_trap_col_being_dealloced_not_returned_by_alloc,@function
        .size           $__internal_0_$__cuda_sm10x_tcgen05_guardrail_trap_col_being_dealloced_not_returned_by_alloc,($__internal_1_$__cuda_sm10x_tcgen05_guardrail_trap_phase_invalid_during_alloc - $__internal_0_$__cuda_sm10x_tcgen05_guardrail_trap_col_being_dealloced_not_returned_by_alloc)
$__internal_0_$__cuda_sm10x_tcgen05_guardrail_trap_col_being_dealloced_not_returned_by_alloc:
[----:B------:R-:W-:Y:S05]  /*bd40*/  BPT.TRAP 0x1 ;  /* 0x000000040000795c */ /* 0x000fea0000300000 */
[----:B------:R-:W-:-:S04]  /*bd50*/  HFMA2 R3, -RZ, RZ, 0, 0 ;  /* 0x00000000ff037431 */ /* 0x000fc800000001ff */
[----:B------:R-:W-:Y:S05]  /*bd60*/  RET.REL.NODEC R2 `(_ZN7cutlass13device_kernelINS_4gemm6kernel13GemmUniversalIN4cute5tupleIJiiiiEEENS1_10collective13CollectiveMmaINS1_35MainloopSm100TmaUmmaWarpSpecializedILi20ELi2ELi4ENS5_IJNS4_1CILi2EEENSA_ILi1EEESC_EEEEENS5_IJNSA_ILi64EEENSA_ILi240EEENSA_ILi32EEEEEEaNS5_IJlSC_lEEEaSJ_NS4_8TiledMMAINS4_8MMA_AtomIJNS4_15SM100_MMA_S8_SSIaaiLi64ELi240ELNS4_4UMMA5MajorE0ELSO_0ELNSN_8SaturateE0EEEEEENS4_6LayoutINS5_IJSC_SC_SC_EEENS5_IJNSA_ILi0EEESU_SU_EEEEENS5_IJNS4_10UnderscoreESX_SX_EEEEENS4_13SM90_TMA_LOADENS4_14ComposedLayoutINS4_7SwizzleILi1ELi4ELi3EEENS4_18smem_ptr_flag_bitsILi8EEENSS_INS5_IJNSA_ILi8EEESH_EEENS5_IJSH_SC_EEEEEEEvNS4_8identityENS4_23SM90_TMA_LOAD_MULTICASTES1A_vS1B_EENS_8epilogue10collective18CollectiveEpilogueINS1E_23Sm100TmaWarpSpecializedILi1ELi1ELi120ELb0ELb0EEEJSI_NS5_IJNSS_ISF_SC_EENSS_ISG_SC_EEEEEaSJ_aSJ_NS1E_6fusion15FusionCallbacksIS1I_NS1M_17LinearCombinationIaiaiLNS_15FloatRoundStyleE2EEESI_S1L_JEEENS4_5SM1004TMEM4LOAD25SM100_TMEM_LOAD_16dp32b8xES10_NS11_INS12_ILi0ELi4ELi3EEES15_NSS_INS5_IJS16_NSA_ILi16EEEEEENS5_IJS1X_SC_EEEEEEENS4_39AutoVectorizingCopyWithAssumedAlignmentILi128EEENS4_14SM90_TMA_STOREES21_S23_S23_EEEvvEEEEvNT_6ParamsE) ;  /* 0xffffff4002a47950 */ /* 0x000fea0003c3ffff */
        .weak           $__internal_1_$__cuda_sm10x_tcgen05_guardrail_trap_phase_invalid_during_alloc
        .type           $__internal_1_$__cuda_sm10x_tcgen05_guardrail_trap_phase_invalid_during_alloc,@function
        .size           $__internal_1_$__cuda_sm10x_tcgen05_guardrail_trap_phase_invalid_during_alloc,($__internal_2_$__cuda_sm10x_tcgen05_guardrail_trap_unallocated_columns_being_dealloced - $__internal_1_$__cuda_sm10x_tcgen05_guardrail_trap_phase_invalid_during_alloc)
$__internal_1_$__cuda_sm10x_tcgen05_guardrail_trap_phase_invalid_during_alloc:
[----:B------:R-:W-:Y:S05]  /*bd70*/  BPT.TRAP 0x1 ;  /* 0x000000040000795c */ /* 0x000fea0000300000 */
[----:B------:R-:W-:-:S04]  /*bd80*/  MOV R5, 0x0 ;  /* 0x0000000000057802 */ /* 0x000fc80000000f00 */
[----:B------:R-:W-:Y:S05]  /*bd90*/  RET.REL.NODEC R4 `(_ZN7cutlass13device_kernelINS_4gemm6kernel13GemmUniversalIN4cute5tupleIJiiiiEEENS1_10collective13CollectiveMmaINS1_35MainloopSm100TmaUmmaWarpSpecializedILi20ELi2ELi4ENS5_IJNS4_1CILi2EEENSA_ILi1EEESC_EEEEENS5_IJNSA_ILi64EEENSA_ILi240EEENSA_ILi32EEEEEEaNS5_IJlSC_lEEEaSJ_NS4_8TiledMMAINS4_8MMA_AtomIJNS4_15SM100_MMA_S8_SSIaaiLi64ELi240ELNS4_4UMMA5MajorE0ELSO_0ELNSN_8SaturateE0EEEEEENS4_6LayoutINS5_IJSC_SC_SC_EEENS5_IJNSA_ILi0EEESU_SU_EEEEENS5_IJNS4_10UnderscoreESX_SX_EEEEENS4_13SM90_TMA_LOADENS4_14ComposedLayoutINS4_7SwizzleILi1ELi4ELi3EEENS4_18smem_ptr_flag_bitsILi8EEENSS_INS5_IJNSA_ILi8EEESH_EEENS5_IJSH_SC_EEEEEEEvNS4_8identityENS4_23SM90_TMA_LOAD_MULTICASTES1A_vS1B_EENS_8epilogue10collective18CollectiveEpilogueINS1E_23Sm100TmaWarpSpecializedILi1ELi1ELi120ELb0ELb0EEEJSI_NS5_IJNSS_ISF_SC_EENSS_ISG_SC_EEEEEaSJ_aSJ_NS1E_6fusion15FusionCallbacksIS1I_NS1M_17LinearCombinationIaiaiLNS_15FloatRoundStyleE2EEESI_S1L_JEEENS4_5SM1004TMEM4LOAD25SM100_TMEM_LOAD_16dp32b8xES10_NS11_INS12_ILi0ELi4ELi3EEES15_NSS_INS5_IJS16_NSA_ILi16EEEEEENS5_IJS1X_SC_EEEEEEENS4_39AutoVectorizingCopyWithAssumedAlignmentILi128EEENS4_14SM90_TMA_STOREES21_S23_S23_EEEvvEEEEvNT_6ParamsE) ;  /* 0xffffff4004987950 */ /* 0x000fea0003c3ffff */
        .weak           $__internal_2_$__cuda_sm10x_tcgen05_guardrail_trap_unallocated_columns_being_dealloced
        .type           $__internal_2_$__cuda_sm10x_tcgen05_guardrail_trap_unallocated_columns_being_dealloced,@function
        .size           $__internal_2_$__cuda_sm10x_tcgen05_guardrail_trap_unallocated_columns_being_dealloced,(.L_x_196 - $__internal_2_$__cuda_sm10x_tcgen05_guardrail_trap_unallocated_columns_being_dealloced)
$__internal_2_$__cuda_sm10x_tcgen05_guardrail_trap_unallocated_columns_being_dealloced:
[----:B------:R-:W-:Y:S05]  /*bda0*/  BPT.TRAP 0x1 ;  /* 0x000000040000795c */ /* 0x000fea0000300000 */
[----:B------:R-:W-:-:S04]  /*bdb0*/  HFMA2 R3, -RZ, RZ, 0, 0 ;  /* 0x00000000ff037431 */ /* 0x000fc800000001ff */
[----:B------:R-:W-:Y:S05]  /*bdc0*/  RET.REL.NODEC R2 `(_ZN7cutlass13device_kernelINS_4gemm6kernel13GemmUniversalIN4cute5tupleIJiiiiEEENS1_10collective13CollectiveMmaINS1_35MainloopSm100TmaUmmaWarpSpecializedILi20ELi2ELi4ENS5_IJNS4_1CILi2EEENSA_ILi1EEESC_EEEEENS5_IJNSA_ILi64EEENSA_ILi240EEENSA_ILi32EEEEEEaNS5_IJlSC_lEEEaSJ_NS4_8TiledMMAINS4_8MMA_AtomIJNS4_15SM100_MMA_S8_SSIaaiLi64ELi240ELNS4_4UMMA5MajorE0ELSO_0ELNSN_8SaturateE0EEEEEENS4_6LayoutINS5_IJSC_SC_SC_EEENS5_IJNSA_ILi0EEESU_SU_EEEEENS5_IJNS4_10UnderscoreESX_SX_EEEEENS4_13SM90_TMA_LOADENS4_14ComposedLayoutINS4_7SwizzleILi1ELi4ELi3EEENS4_18smem_ptr_flag_bitsILi8EEENSS_INS5_IJNSA_ILi8EEESH_EEENS5_IJSH_SC_EEEEEEEvNS4_8identityENS4_23SM90_TMA_LOAD_MULTICASTES1A_vS1B_EENS_8epilogue10collective18CollectiveEpilogueINS1E_23Sm100TmaWarpSpecializedILi1ELi1ELi120ELb0ELb0EEEJSI_NS5_IJNSS_ISF_SC_EENSS_ISG_SC_EEEEEaSJ_aSJ_NS1E_6fusion15FusionCallbacksIS1I_NS1M_17LinearCombinationIaiaiLNS_15FloatRoundStyleE2EEESI_S1L_JEEENS4_5SM1004TMEM4LOAD25SM100_TMEM_LOAD_16dp32b8xES10_NS11_INS12_ILi0ELi4ELi3EEES15_NSS_INS5_IJS16_NSA_ILi16EEEEEENS5_IJS1X_SC_EEEEEEENS4_39AutoVectorizingCopyWithAssumedAlignmentILi128EEENS4_14SM90_TMA_STOREES21_S23_S23_EEEvvEEEEvNT_6ParamsE) ;  /* 0xffffff40028c7950 */ /* 0x000fea0003c3ffff */
.L_x_195:
[----:B------:R-:W-:-:S00]  /*bdd0*/  BRA `(.L_x_195) ;  /* 0xfffffffc00fc7947 */ /* 0x000fc0000383ffff */
[----:B------:R-:W-:-:S00]  /*bde0*/  NOP ;  /* 0x0000000000007918 */ /* 0x000fc00000000000 */
        /* <DEDUP_REMOVED lines=9> */
.L_x_196:


//--------------------- .nv.global.init           --------------------------
	.section	.nv.global.init,"aw",@progbits
.nv.global.init:
	.type		$str$26,@object
	.size		$str$26,($str$25 - $str$26)
$str$26:
        /*0000*/ 	.byte	0x2f, 0x74, 0x6d, 0x70, 0x2f, 0x63, 0x75, 0x74, 0x6c, 0x61, 0x73, 0x73, 0x5f, 0x73, 0x77, 0x65
        /*0010*/ 	.byte	0x65, 0x70, 0x5f, 0x73, 0x72, 0x63, 0x2f, 0x69, 0x6e, 0x63, 0x6c, 0x75, 0x64, 0x65, 0x2f, 0x63
        /*0020*/ 	.byte	0x75, 0x74, 0x65, 0x2f, 0x61, 0x74, 0x6f, 0x6d, 0x2f, 0x63, 0x6f, 0x70, 0x79, 0x5f, 0x74, 0x72
        /*0030*/ 	.byte	0x61, 0x69, 0x74, 0x73, 0x5f, 0x73, 0x6d, 0x31, 0x30, 0x30, 0x2e, 0x68, 0x70, 0x70, 0x00
	.type		$str$25,@object
	.size		$str$25,(__unnamed_1 - $str$25)
$str$25:
        /*003f*/ 	.byte	0x28, 0x28, 0x75, 0x69, 0x6e, 0x74, 0x33, 0x32, 0x5f, 0x74, 0x28, 0x74, 0x68, 0x72, 0x65, 0x61
        /*004f*/ 	.byte	0x64, 0x49, 0x64, 0x78, 0x2e, 0x78, 0x29, 0x20, 0x2f, 0x20, 0x33, 0x32, 0x29, 0x20, 0x25, 0x20
        /*005f*/ 	.byte	0x34, 0x29, 0x20, 0x3d, 0x3d, 0x20, 0x28, 0x28, 0x28, 0x74, 0x6d, 0x65, 0x6d, 0x5f, 0x61, 0x64
        /*006f*/ 	.byte	0x64, 0x72, 0x20, 0x3e, 0x3e, 0x20, 0x31, 0x36, 0x29, 0x20, 0x2f, 0x20, 0x33, 0x32, 0x29, 0x20
        /*007f*/ 	.byte	0x25, 0x20, 0x34, 0x29, 0x00
	.type		__unnamed_1,@object
	.size		__unnamed_1,(.L_1 - __unnamed_1)
__unnamed_1:
        /* <DEDUP_REMOVED lines=37> */
        /*02d4*/ 	.byte	0x3a, 0x3a, 0x43, 0x3c, 0x30, 0x3e, 0x3e, 0x3e, 0x3e, 0x5d, 0x00
.L_1:


//--------------------- .nv.shared._ZN7cutlass13device_kernelINS_4gemm6kernel13GemmUniversalIN4cute5tupleIJiiiiEEENS1_10collective13CollectiveMmaINS1_35MainloopSm100TmaUmmaWarpSpecializedILi20ELi2ELi4ENS5_IJNS4_1CILi2EEENSA_ILi1EEESC_EEEEENS5_IJNSA_ILi64EEENSA_ILi240EEENSA_ILi32EEEEEEaNS5_IJlSC_lEEEaSJ_NS4_8TiledMMAINS4_8MMA_AtomIJNS4_15SM100_MMA_S8_SSIaaiLi64ELi240ELNS4_4UMMA5MajorE0ELSO_0ELNSN_8SaturateE0EEEEEENS4_6LayoutINS5_IJSC_SC_SC_EEENS5_IJNSA_ILi0EEESU_SU_EEEEENS5_IJNS4_10UnderscoreESX_SX_EEEEENS4_13SM90_TMA_LOADENS4_14ComposedLayoutINS4_7SwizzleILi1ELi4ELi3EEENS4_18smem_ptr_flag_bitsILi8EEENSS_INS5_IJNSA_ILi8EEESH_EEENS5_IJSH_SC_EEEEEEEvNS4_8identityENS4_23SM90_TMA_LOAD_MULTICASTES1A_vS1B_EENS_8epilogue10collective18CollectiveEpilogueINS1E_23Sm100TmaWarpSpecializedILi1ELi1ELi120ELb0ELb0EEEJSI_NS5_IJNSS_ISF_SC_EENSS_ISG_SC_EEEEEaSJ_aSJ_NS1E_6fusion15FusionCallbacksIS1I_NS1M_17LinearCombinationIaiaiLNS_15FloatRoundStyleE2EEESI_S1L_JEEENS4_5SM1004TMEM4LOAD25SM100_TMEM_LOAD_16dp32b8xES10_NS11_INS12_ILi0ELi4ELi3EEES15_NSS_INS5_IJS16_NSA_ILi16EEEEEENS5_IJS1X_SC_EEEEEEENS4_39AutoVectorizingCopyWithAssumedAlignmentILi128EEENS4_14SM90_TMA_STOREES21_S23_S23_EEEvvEEEEvNT_6ParamsE --------------------------
	.section	.nv.shared._ZN7cutlass13device_kernelINS_4gemm6kernel13GemmUniversalIN4cute5tupleIJiiiiEEENS1_10collective13CollectiveMmaINS1_35MainloopSm100TmaUmmaWarpSpecializedILi20ELi2ELi4ENS5_IJNS4_1CILi2EEENSA_ILi1EEESC_EEEEENS5_IJNSA_ILi64EEENSA_ILi240EEENSA_ILi32EEEEEEaNS5_IJlSC_lEEEaSJ_NS4_8TiledMMAINS4_8MMA_AtomIJNS4_15SM100_MMA_S8_SSIaaiLi64ELi240ELNS4_4UMMA5MajorE0ELSO_0ELNSN_8SaturateE0EEEEEENS4_6LayoutINS5_IJSC_SC_SC_EEENS5_IJNSA_ILi0EEESU_SU_EEEEENS5_IJNS4_10UnderscoreESX_SX_EEEEENS4_13SM90_TMA_LOADENS4_14ComposedLayoutINS4_7SwizzleILi1ELi4ELi3EEENS4_18smem_ptr_flag_bitsILi8EEENSS_INS5_IJNSA_ILi8EEESH_EEENS5_IJSH_SC_EEEEEEEvNS4_8identityENS4_23SM90_TMA_LOAD_MULTICASTES1A_vS1B_EENS_8epilogue10collective18CollectiveEpilogueINS1E_23Sm100TmaWarpSpecializedILi1ELi1ELi120ELb0ELb0EEEJSI_NS5_IJNSS_ISF_SC_EENSS_ISG_SC_EEEEEaSJ_aSJ_NS1E_6fusion15FusionCallbacksIS1I_NS1M_17LinearCombinationIaiaiLNS_15FloatRoundStyleE2EEESI_S1L_JEEENS4_5SM1004TMEM4LOAD25SM100_TMEM_LOAD_16dp32b8xES10_NS11_INS12_ILi0ELi4ELi3EEES15_NSS_INS5_IJS16_NSA_ILi16EEEEEENS5_IJS1X_SC_EEEEEEENS4_39AutoVectorizingCopyWithAssumedAlignmentILi128EEENS4_14SM90_TMA_STOREES21_S23_S23_EEEvvEEEEvNT_6ParamsE,"aw",@nobits
	.sectionflags	@""
	.align	16
	.zero		1024


//--------------------- .nv.shared.reserved.0     --------------------------
	.section	.nv.shared.reserved.0,"aw",@nobits
	.weak		__nv_reservedSMEM_offset_0_alias
	.size		__nv_reservedSMEM_offset_0_alias, 0, 64
	.other		__nv_reservedSMEM_offset_0_alias,@"STO_CUDA_RESERVED_SHARED STV_DEFAULT"
__nv_reservedSMEM_offset_0_alias:
	.zero		0
.nv.shared.reserved.0:
	.zero		64
	.weak		__nv_reservedSMEM_tcgen05_partition
	.type		__nv_reservedSMEM_tcgen05_partition,@object
	.size		__nv_reservedSMEM_tcgen05_partition,(.L_0 - __nv_reservedSMEM_tcgen05_partition)
__nv_reservedSMEM_tcgen05_partition:
	.zero		32
.L_0:


//--------------------- .nv.global                --------------------------
	.section	.nv.global,"aw",@nobits
.nv.global:
	.type		_ZN40_INTERNAL_33a54a62_4_k_cu_32238d79_355034cute1_E,@object
	.size		_ZN40_INTERNAL_33a54a62_4_k_cu_32238d79_355034cute1_E,(_ZN40_INTERNAL_33a54a62_4_k_cu_32238d79_355034cuda3std3__45__cpo6cbeginE - _ZN40_INTERNAL_33a54a62_4_k_cu_32238d79_355034cute1_E)
_ZN40_INTERNAL_33a54a62_4_k_cu_32238d79_355034cute1_E:
	.zero		1
	.type		_ZN40_INTERNAL_33a54a62_4_k_cu_32238d79_355034cuda3std3__45__cpo6cbeginE,@object
	.size		_ZN40_INTERNAL_33a54a62_4_k_cu_32238d79_355034cuda3std3__45__cpo6cbeginE,(_ZN40_INTERNAL_33a54a62_4_k_cu_32238d79_355034cuda3std3__48in_placeE - _ZN40_INTERNAL_33a54a62_4_k_cu_32238d79_355034cuda3std3__45__cpo6cbeginE)
_ZN40_INTERNAL_33a54a62_4_k_cu_32238d79_355034cuda3std3__45__cpo6cbeginE:
	.zero		1
	.type		_ZN40_INTERNAL_33a54a62_4_k_cu_32238d79_355034cuda3std3__48in_placeE,@object
	.size		_ZN40_INTERNAL_33a54a62_4_k_cu_32238d79_355034cuda3std3__48in_placeE,(_ZN40_INTERNAL_33a54a62_4_k_cu_32238d79_355034cuda3std6ranges3__45__cpo9iter_moveE - _ZN40_INTERNAL_33a54a62_4_k_cu_32238d79_355034cuda3std3__48in_placeE)
_ZN40_INTERNAL_33a54a62_4_k_cu_32238d79_355034cuda3std3__48in_placeE:
	.zero		1
	.type		_ZN40_INTERNAL_33a54a62_4_k_cu_32238d79_355034cuda3std6ranges3__45__cpo9iter_moveE,@object
	.size		_ZN40_INTERNAL_33a54a62_4_k_cu_32238d79_355034cuda3std6ranges3__45__cpo9iter_moveE,(_ZN40_INTERNAL_33a54a62_4_k_cu_32238d79_355034cuda3std3__45__cpo5beginE - _ZN40_INTERNAL_33a54a62_4_k_cu_32238d79_355034cuda3std6ranges3__45__cpo9iter_moveE)
_ZN40_INTERNAL_33a54a62_4_k_cu_32238d79_355034cuda3std6ranges3__45__cpo9iter_moveE:
	.zero		1
	.type		_ZN40_INTERNAL_33a54a62_4_k_cu_32238d79_355034cuda3std3__45__cpo5beginE,@object
	.size		_ZN40_INTERNAL_33a54a62_4_k_cu_32238d79_355034cuda3std3__45__cpo5beginE,(_ZN40_INTERNAL_33a54a62_4_k_cu_32238d79_355034cuda3std3__442_GLOBAL__N__33a54a62_4_k_cu_32238d79_355036ignoreE - _ZN40_INTERNAL_33a54a62_4_k_cu_32238d79_355034cuda3std3__45__cpo5beginE)
_ZN40_INTERNAL_33a54a62_4_k_cu_32238d79_355034cuda3std3__45__cpo5beginE:
	.zero		1
	.type		_ZN40_INTERNAL_33a54a62_4_k_cu_32238d79_355034cuda3std3__442_GLOBAL__N__33a54a62_4_k_cu_32238d79_355036ignoreE,@object
	.size		_ZN40_INTERNAL_33a54a62_4_k_cu_32238d79_355034cuda3std3__442_GLOBAL__N__33a54a62_4_k_cu_32238d79_355036ignoreE,(_ZN40_INTERNAL_33a54a62_4_k_cu_32238d79_355034cute7productE - _ZN40_INTERNAL_33a54a62_4_k_cu_32238d79_355034cuda3std3__442_GLOBAL__N__33a54a62_4_k_cu_32238d79_355036ignoreE)
_ZN40_INTERNAL_33a54a62_4_k_cu_32238d79_355034cuda3std3__442_GLOBAL__N__33a54a62_4_k_cu_32238d79_355036ignoreE:
	.zero		1
	.type		_ZN40_INTERNAL_33a54a62_4_k_cu_32238d79_355034cute7productE,@object
	.size		_ZN40_INTERNAL_33a54a62_4_k_cu_32238d79_355034cute7productE,(_ZN40_INTERNAL_33a54a62_4_k_cu_32238d79_355034cuda3std3__45__cpo3endE - _ZN40_INTERNAL_33a54a62_4_k_cu_32238d79_355034cute7productE)
_ZN40_INTERNAL_33a54a62_4_k_cu_32238d79_355034cute7productE:
	.zero		1
	.type		_ZN40_INTERNAL_33a54a62_4_k_cu_32238d79_355034cuda3std3__45__cpo3endE,@object
	.size		_ZN40_INTERNAL_33a54a62_4_k_cu_32238d79_355034cuda3std3__45__cpo3endE,(_ZN40_INTERNAL_33a54a62_4_k_cu_32238d79_355034cuda3std3__419piecewise_constructE - _ZN40_INTERNAL_33a54a62_4_k_cu_32238d79_355034cuda3std3__45__cpo3endE)
_ZN40_INTERNAL_33a54a62_4_k_cu_32238d79_355034cuda3std3__45__cpo3endE:
	.zero		1
	.type		_ZN40_INTERNAL_33a54a62_4_k_cu_32238d79_355034cuda3std3__419piecewise_constructE,@object
	.size		_ZN40_INTERNAL_33a54a62_4_k_cu_32238d79_355034cuda3std3__419piecewise_constructE,(_ZN40_INTERNAL_33a54a62_4_k_cu_32238d79_355034cuda3std3__45__cpo4cendE - _ZN40_INTERNAL_33a54a62_4_k_cu_32238d79_355034cuda3std3__419piecewise_constructE)
_ZN40_INTERNAL_33a54a62_4_k_cu_32238d79_355034cuda3std3__419piecewise_constructE:
	.zero		1
	.type		_ZN40_INTERNAL_33a54a62_4_k_cu_32238d79_355034cuda3std3__45__cpo4cendE,@object
	.size		_ZN40_INTERNAL_33a54a62_4_k_cu_32238d79_355034cuda3std3__45__cpo4cendE,(_ZN40_INTERNAL_33a54a62_4_k_cu_32238d79_355034cuda3std6ranges3__45__cpo4swapE - _ZN40_INTERNAL_33a54a62_4_k_cu_32238d79_355034cuda3std3__45__cpo4cendE)
_ZN40_INTERNAL_33a54a62_4_k_cu_32238d79_355034cuda3std3__45__cpo4cendE:
	.zero		1
	.type		_ZN40_INTERNAL_33a54a62_4_k_cu_32238d79_355034cuda3std6ranges3__45__cpo4swapE,@object
	.size		_ZN40_INTERNAL_33a54a62_4_k_cu_32238d79_355034cuda3std6ranges3__45__cpo4swapE,(.L_9 - _ZN40_INTERNAL_33a54a62_4_k_cu_32238d79_355034cuda3std6ranges3__45__cpo4swapE)
_ZN40_INTERNAL_33a54a62_4_k_cu_32238d79_355034cuda3std6ranges3__45__cpo4swapE:
	.zero		1
.L_9:


//--------------------- .nv.constant0._ZN7cutlass13device_kernelINS_4gemm6kernel13GemmUniversalIN4cute5tupleIJiiiiEEENS1_10collective13CollectiveMmaINS1_35MainloopSm100TmaUmmaWarpSpecializedILi20ELi2ELi4ENS5_IJNS4_1CILi2EEENSA_ILi1EEESC_EEEEENS5_IJNSA_ILi64EEENSA_ILi240EEENSA_ILi32EEEEEEaNS5_IJlSC_lEEEaSJ_NS4_8TiledMMAINS4_8MMA_AtomIJNS4_15SM100_MMA_S8_SSIaaiLi64ELi240ELNS4_4UMMA5MajorE0ELSO_0ELNSN_8SaturateE0EEEEEENS4_6LayoutINS5_IJSC_SC_SC_EEENS5_IJNSA_ILi0EEESU_SU_EEEEENS5_IJNS4_10UnderscoreESX_SX_EEEEENS4_13SM90_TMA_LOADENS4_14ComposedLayoutINS4_7SwizzleILi1ELi4ELi3EEENS4_18smem_ptr_flag_bitsILi8EEENSS_INS5_IJNSA_ILi8EEESH_EEENS5_IJSH_SC_EEEEEEEvNS4_8identityENS4_23SM90_TMA_LOAD_MULTICASTES1A_vS1B_EENS_8epilogue10collective18CollectiveEpilogueINS1E_23Sm100TmaWarpSpecializedILi1ELi1ELi120ELb0ELb0EEEJSI_NS5_IJNSS_ISF_SC_EENSS_ISG_SC_EEEEEaSJ_aSJ_NS1E_6fusion15FusionCallbacksIS1I_NS1M_17LinearCombinationIaiaiLNS_15FloatRoundStyleE2EEESI_S1L_JEEENS4_5SM1004TMEM4LOAD25SM100_TMEM_LOAD_16dp32b8xES10_NS11_INS12_ILi0ELi4ELi3EEES15_NSS_INS5_IJS16_NSA_ILi16EEEEEENS5_IJS1X_SC_EEEEEEENS4_39AutoVectorizingCopyWithAssumedAlignmentILi128EEENS4_14SM90_TMA_STOREES21_S23_S23_EEEvvEEEEvNT_6ParamsE --------------------------
	.section	.nv.constant0._ZN7cutlass13device_kernelINS_4gemm6kernel13GemmUniversalIN4cute5tupleIJiiiiEEENS1_10collective13CollectiveMmaINS1_35MainloopSm100TmaUmmaWarpSpecializedILi20ELi2ELi4ENS5_IJNS4_1CILi2EEENSA_ILi1EEESC_EEEEENS5_IJNSA_ILi64EEENSA_ILi240EEENSA_ILi32EEEEEEaNS5_IJlSC_lEEEaSJ_NS4_8TiledMMAINS4_8MMA_AtomIJNS4_15SM100_MMA_S8_SSIaaiLi64ELi240ELNS4_4UMMA5MajorE0ELSO_0ELNSN_8SaturateE0EEEEEENS4_6LayoutINS5_IJSC_SC_SC_EEENS5_IJNSA_ILi0EEESU_SU_EEEEENS5_IJNS4_10UnderscoreESX_SX_EEEEENS4_13SM90_TMA_LOADENS4_14ComposedLayoutINS4_7SwizzleILi1ELi4ELi3EEENS4_18smem_ptr_flag_bitsILi8EEENSS_INS5_IJNSA_ILi8EEESH_EEENS5_IJSH_SC_EEEEEEEvNS4_8identityENS4_23SM90_TMA_LOAD_MULTICASTES1A_vS1B_EENS_8epilogue10collective18CollectiveEpilogueINS1E_23Sm100TmaWarpSpecializedILi1ELi1ELi120ELb0ELb0EEEJSI_NS5_IJNSS_ISF_SC_EENSS_ISG_SC_EEEEEaSJ_aSJ_NS1E_6fusion15FusionCallbacksIS1I_NS1M_17LinearCombinationIaiaiLNS_15FloatRoundStyleE2EEESI_S1L_JEEENS4_5SM1004TMEM4LOAD25SM100_TMEM_LOAD_16dp32b8xES10_NS11_INS12_ILi0ELi4ELi3EEES15_NSS_INS5_IJS16_NSA_ILi16EEEEEENS5_IJS1X_SC_EEEEEEENS4_39AutoVectorizingCopyWithAssumedAlignmentILi128EEENS4_14SM90_TMA_STOREES21_S23_S23_EEEvvEEEEvNT_6ParamsE,"a",@progbits
	.sectionflags	@""
	.align	4
.nv.constant0._ZN7cutlass13device_kernelINS_4gemm6kernel13GemmUniversalIN4cute5tupleIJiiiiEEENS1_10collective13CollectiveMmaINS1_35MainloopSm100TmaUmmaWarpSpecializedILi20ELi2ELi4ENS5_IJNS4_1CILi2EEENSA_ILi1EEESC_EEEEENS5_IJNSA_ILi64EEENSA_ILi240EEENSA_ILi32EEEEEEaNS5_IJlSC_lEEEaSJ_NS4_8TiledMMAINS4_8MMA_AtomIJNS4_15SM100_MMA_S8_SSIaaiLi64ELi240ELNS4_4UMMA5MajorE0ELSO_0ELNSN_8SaturateE0EEEEEENS4_6LayoutINS5_IJSC_SC_SC_EEENS5_IJNSA_ILi0EEESU_SU_EEEEENS5_IJNS4_10UnderscoreESX_SX_EEEEENS4_13SM90_TMA_LOADENS4_14ComposedLayoutINS4_7SwizzleILi1ELi4ELi3EEENS4_18smem_ptr_flag_bitsILi8EEENSS_INS5_IJNSA_ILi8EEESH_EEENS5_IJSH_SC_EEEEEEEvNS4_8identityENS4_23SM90_TMA_LOAD_MULTICASTES1A_vS1B_EENS_8epilogue10collective18CollectiveEpilogueINS1E_23Sm100TmaWarpSpecializedILi1ELi1ELi120ELb0ELb0EEEJSI_NS5_IJNSS_ISF_SC_EENSS_ISG_SC_EEEEEaSJ_aSJ_NS1E_6fusion15FusionCallbacksIS1I_NS1M_17LinearCombinationIaiaiLNS_15FloatRoundStyleE2EEESI_S1L_JEEENS4_5SM1004TMEM4LOAD25SM100_TMEM_LOAD_16dp32b8xES10_NS11_INS12_ILi0ELi4ELi3EEES15_NSS_INS5_IJS16_NSA_ILi16EEEEEENS5_IJS1X_SC_EEEEEEENS4_39AutoVectorizingCopyWithAssumedAlignmentILi128EEENS4_14SM90_TMA_STOREES21_S23_S23_EEEvvEEEEvNT_6ParamsE:
	.zero		2944


//--------------------- SYMBOLS --------------------------

	.type		.nv.reservedSmem.offset0,@object
	.size		.nv.reservedSmem.offset0,0x4
	.type		.nv.reservedSmem.cap,@object
	.size		.nv.reservedSmem.cap,0x4
	.type		__assertfail,@function
